//
// Generated by NVIDIA NVVM Compiler
//
// Compiler Build ID: CL-36424714
// Cuda compilation tools, release 13.0, V13.0.88
// Based on NVVM 20.0.0
//

.version 9.0
.target sm_100
.address_size 64

	// .globl	_Z18scatter_add_kernelPKfPKiPfiiii

.visible .entry _Z18scatter_add_kernelPKfPKiPfiiii(
	.param .u64 .ptr .align 1 _Z18scatter_add_kernelPKfPKiPfiiii_param_0,
	.param .u64 .ptr .align 1 _Z18scatter_add_kernelPKfPKiPfiiii_param_1,
	.param .u64 .ptr .align 1 _Z18scatter_add_kernelPKfPKiPfiiii_param_2,
	.param .u32 _Z18scatter_add_kernelPKfPKiPfiiii_param_3,
	.param .u32 _Z18scatter_add_kernelPKfPKiPfiiii_param_4,
	.param .u32 _Z18scatter_add_kernelPKfPKiPfiiii_param_5,
	.param .u32 _Z18scatter_add_kernelPKfPKiPfiiii_param_6
)
{
	.reg .pred 	%p<6>;
	.reg .b32 	%r<28>;
	.reg .b32 	%f<4>;
	.reg .b64 	%rd<12>;

	ld.param.u64 	%rd1, [_Z18scatter_add_kernelPKfPKiPfiiii_param_0];
	ld.param.u64 	%rd2, [_Z18scatter_add_kernelPKfPKiPfiiii_param_1];
	ld.param.u64 	%rd3, [_Z18scatter_add_kernelPKfPKiPfiiii_param_2];
	ld.param.u32 	%r7, [_Z18scatter_add_kernelPKfPKiPfiiii_param_3];
	ld.param.u32 	%r8, [_Z18scatter_add_kernelPKfPKiPfiiii_param_4];
	ld.param.u32 	%r5, [_Z18scatter_add_kernelPKfPKiPfiiii_param_5];
	ld.param.u32 	%r6, [_Z18scatter_add_kernelPKfPKiPfiiii_param_6];
	mov.u32 	%r9, %ctaid.z;
	mov.u32 	%r10, %ntid.z;
	mov.u32 	%r11, %tid.z;
	mad.lo.s32 	%r1, %r9, %r10, %r11;
	mov.u32 	%r12, %ctaid.y;
	mov.u32 	%r13, %ntid.y;
	mov.u32 	%r14, %tid.y;
	mad.lo.s32 	%r15, %r12, %r13, %r14;
	mov.u32 	%r16, %ctaid.x;
	mov.u32 	%r17, %ntid.x;
	mov.u32 	%r18, %tid.x;
	mad.lo.s32 	%r3, %r16, %r17, %r18;
	setp.ge.s32 	%p1, %r1, %r7;
	setp.ge.s32 	%p2, %r15, %r8;
	or.pred  	%p3, %p1, %p2;
	setp.ge.s32 	%p4, %r3, %r5;
	or.pred  	%p5, %p3, %p4;
	@%p5 bra 	$L__BB0_2;
	cvta.to.global.u64 	%rd4, %rd2;
	cvta.to.global.u64 	%rd5, %rd1;
	cvta.to.global.u64 	%rd6, %rd3;
	mul.lo.s32 	%r19, %r8, %r1;
	mul.lo.s32 	%r20, %r19, %r5;
	mul.lo.s32 	%r21, %r5, %r15;
	mad.lo.s32 	%r22, %r21, %r6, %r3;
	mad.lo.s32 	%r23, %r20, %r6, %r22;
	mul.wide.s32 	%rd7, %r23, 4;
	add.s64 	%rd8, %rd4, %rd7;
	ld.global.u32 	%r24, [%rd8];
	add.s64 	%rd9, %rd5, %rd7;
	ld.global.f32 	%f1, [%rd9];
	mul.lo.s32 	%r25, %r5, %r8;
	mul.lo.s32 	%r26, %r25, %r6;
	mad.lo.s32 	%r27, %r26, %r24, %r22;
	mul.wide.s32 	%rd10, %r27, 4;
	add.s64 	%rd11, %rd6, %rd10;
	ld.global.f32 	%f2, [%rd11];
	add.f32 	%f3, %f1, %f2;
	st.global.f32 	[%rd11], %f3;
$L__BB0_2:
	ret;

}
	// .globl	_Z13conv2d_kernelPKfS0_S0_Pfiiiiiii
.visible .entry _Z13conv2d_kernelPKfS0_S0_Pfiiiiiii(
	.param .u64 .ptr .align 1 _Z13conv2d_kernelPKfS0_S0_Pfiiiiiii_param_0,
	.param .u64 .ptr .align 1 _Z13conv2d_kernelPKfS0_S0_Pfiiiiiii_param_1,
	.param .u64 .ptr .align 1 _Z13conv2d_kernelPKfS0_S0_Pfiiiiiii_param_2,
	.param .u64 .ptr .align 1 _Z13conv2d_kernelPKfS0_S0_Pfiiiiiii_param_3,
	.param .u32 _Z13conv2d_kernelPKfS0_S0_Pfiiiiiii_param_4,
	.param .u32 _Z13conv2d_kernelPKfS0_S0_Pfiiiiiii_param_5,
	.param .u32 _Z13conv2d_kernelPKfS0_S0_Pfiiiiiii_param_6,
	.param .u32 _Z13conv2d_kernelPKfS0_S0_Pfiiiiiii_param_7,
	.param .u32 _Z13conv2d_kernelPKfS0_S0_Pfiiiiiii_param_8,
	.param .u32 _Z13conv2d_kernelPKfS0_S0_Pfiiiiiii_param_9,
	.param .u32 _Z13conv2d_kernelPKfS0_S0_Pfiiiiiii_param_10
)
{
	.reg .pred 	%p<104>;
	.reg .b32 	%r<182>;
	.reg .b32 	%f<163>;
	.reg .b64 	%rd<98>;

	ld.param.u64 	%rd11, [_Z13conv2d_kernelPKfS0_S0_Pfiiiiiii_param_0];
	ld.param.u64 	%rd12, [_Z13conv2d_kernelPKfS0_S0_Pfiiiiiii_param_1];
	ld.param.u64 	%rd13, [_Z13conv2d_kernelPKfS0_S0_Pfiiiiiii_param_3];
	ld.param.u32 	%r67, [_Z13conv2d_kernelPKfS0_S0_Pfiiiiiii_param_4];
	ld.param.u32 	%r61, [_Z13conv2d_kernelPKfS0_S0_Pfiiiiiii_param_5];
	ld.param.u32 	%r68, [_Z13conv2d_kernelPKfS0_S0_Pfiiiiiii_param_6];
	ld.param.u32 	%r63, [_Z13conv2d_kernelPKfS0_S0_Pfiiiiiii_param_7];
	ld.param.u32 	%r64, [_Z13conv2d_kernelPKfS0_S0_Pfiiiiiii_param_8];
	ld.param.u32 	%r65, [_Z13conv2d_kernelPKfS0_S0_Pfiiiiiii_param_9];
	cvta.to.global.u64 	%rd1, %rd12;
	cvta.to.global.u64 	%rd2, %rd11;
	cvta.to.global.u64 	%rd3, %rd13;
	mov.u32 	%r69, %ctaid.z;
	mov.u32 	%r70, %ntid.z;
	mov.u32 	%r71, %tid.z;
	mad.lo.s32 	%r1, %r69, %r70, %r71;
	mov.u32 	%r72, %ctaid.y;
	mov.u32 	%r73, %ntid.y;
	mov.u32 	%r74, %tid.y;
	mad.lo.s32 	%r75, %r72, %r73, %r74;
	mov.u32 	%r76, %ctaid.x;
	mov.u32 	%r77, %ntid.x;
	mul.lo.s32 	%r3, %r76, %r77;
	mov.u32 	%r78, %tid.x;
	add.s32 	%r4, %r3, %r78;
	setp.ge.s32 	%p2, %r1, %r67;
	setp.ge.s32 	%p3, %r75, %r68;
	or.pred  	%p4, %p2, %p3;
	setp.ge.s32 	%p5, %r4, %r63;
	or.pred  	%p6, %p4, %p5;
	@%p6 bra 	$L__BB1_57;
	setp.lt.s32 	%p7, %r65, 1;
	mov.f32 	%f134, 0f00000000;
	@%p7 bra 	$L__BB1_44;
	ld.param.u32 	%r163, [_Z13conv2d_kernelPKfS0_S0_Pfiiiiiii_param_10];
	sub.s32 	%r5, %r75, %r163;
	and.b32  	%r6, %r65, 7;
	mov.f32 	%f134, 0f00000000;
	mov.b32 	%r165, 0;
	ld.param.u32 	%r164, [_Z13conv2d_kernelPKfS0_S0_Pfiiiiiii_param_10];
	sub.s32 	%r81, %r4, %r164;
$L__BB1_3:
	setp.lt.u32 	%p8, %r65, 8;
	add.s32 	%r82, %r81, %r165;
	setp.gt.s32 	%p9, %r82, -1;
	setp.lt.s32 	%p10, %r82, %r63;
	and.pred  	%p1, %p9, %p10;
	mad.lo.s32 	%r83, %r61, %r1, %r75;
	mad.lo.s32 	%r84, %r83, %r63, %r82;
	mul.lo.s32 	%r8, %r84, %r64;
	mad.lo.s32 	%r85, %r65, %r75, %r165;
	mul.lo.s32 	%r9, %r85, %r65;
	mov.b32 	%r168, 0;
	@%p8 bra 	$L__BB1_22;
	mov.b32 	%r166, 0;
$L__BB1_5:
	.pragma "nounroll";
	add.s32 	%r25, %r5, %r166;
	setp.gt.s32 	%p11, %r25, -1;
	setp.lt.s32 	%p12, %r25, %r64;
	and.pred  	%p13, %p11, %p12;
	and.pred  	%p14, %p1, %p13;
	add.s32 	%r87, %r25, %r8;
	mul.wide.s32 	%rd14, %r87, 4;
	add.s64 	%rd5, %rd2, %rd14;
	add.s32 	%r88, %r166, %r9;
	mul.wide.s32 	%rd15, %r88, 4;
	add.s64 	%rd6, %rd1, %rd15;
	not.pred 	%p15, %p14;
	@%p15 bra 	$L__BB1_7;
	ld.global.f32 	%f55, [%rd5];
	ld.global.f32 	%f56, [%rd6];
	fma.rn.f32 	%f134, %f55, %f56, %f134;
$L__BB1_7:
	add.s32 	%r89, %r25, 1;
	setp.gt.s32 	%p16, %r89, -1;
	setp.lt.s32 	%p17, %r89, %r64;
	and.pred  	%p18, %p16, %p17;
	and.pred  	%p19, %p1, %p18;
	not.pred 	%p20, %p19;
	@%p20 bra 	$L__BB1_9;
	ld.global.f32 	%f57, [%rd5+4];
	ld.global.f32 	%f58, [%rd6+4];
	fma.rn.f32 	%f134, %f57, %f58, %f134;
$L__BB1_9:
	add.s32 	%r90, %r25, 2;
	setp.gt.s32 	%p21, %r90, -1;
	setp.lt.s32 	%p22, %r90, %r64;
	and.pred  	%p23, %p21, %p22;
	and.pred  	%p24, %p1, %p23;
	not.pred 	%p25, %p24;
	@%p25 bra 	$L__BB1_11;
	ld.global.f32 	%f59, [%rd5+8];
	ld.global.f32 	%f60, [%rd6+8];
	fma.rn.f32 	%f134, %f59, %f60, %f134;
$L__BB1_11:
	add.s32 	%r91, %r25, 3;
	setp.gt.s32 	%p26, %r91, -1;
	setp.lt.s32 	%p27, %r91, %r64;
	and.pred  	%p28, %p26, %p27;
	and.pred  	%p29, %p1, %p28;
	not.pred 	%p30, %p29;
	@%p30 bra 	$L__BB1_13;
	ld.global.f32 	%f61, [%rd5+12];
	ld.global.f32 	%f62, [%rd6+12];
	fma.rn.f32 	%f134, %f61, %f62, %f134;
$L__BB1_13:
	add.s32 	%r92, %r25, 4;
	setp.gt.s32 	%p31, %r92, -1;
	setp.lt.s32 	%p32, %r92, %r64;
	and.pred  	%p33, %p31, %p32;
	and.pred  	%p34, %p1, %p33;
	not.pred 	%p35, %p34;
	@%p35 bra 	$L__BB1_15;
	ld.global.f32 	%f63, [%rd5+16];
	ld.global.f32 	%f64, [%rd6+16];
	fma.rn.f32 	%f134, %f63, %f64, %f134;
$L__BB1_15:
	add.s32 	%r93, %r25, 5;
	setp.gt.s32 	%p36, %r93, -1;
	setp.lt.s32 	%p37, %r93, %r64;
	and.pred  	%p38, %p36, %p37;
	and.pred  	%p39, %p1, %p38;
	not.pred 	%p40, %p39;
	@%p40 bra 	$L__BB1_17;
	ld.global.f32 	%f65, [%rd5+20];
	ld.global.f32 	%f66, [%rd6+20];
	fma.rn.f32 	%f134, %f65, %f66, %f134;
$L__BB1_17:
	add.s32 	%r94, %r25, 6;
	setp.gt.s32 	%p41, %r94, -1;
	setp.lt.s32 	%p42, %r94, %r64;
	and.pred  	%p43, %p41, %p42;
	and.pred  	%p44, %p1, %p43;
	not.pred 	%p45, %p44;
	@%p45 bra 	$L__BB1_19;
	ld.global.f32 	%f67, [%rd5+24];
	ld.global.f32 	%f68, [%rd6+24];
	fma.rn.f32 	%f134, %f67, %f68, %f134;
$L__BB1_19:
	add.s32 	%r95, %r25, 7;
	setp.gt.s32 	%p46, %r95, -1;
	setp.lt.s32 	%p47, %r95, %r64;
	and.pred  	%p48, %p46, %p47;
	and.pred  	%p49, %p1, %p48;
	not.pred 	%p50, %p49;
	@%p50 bra 	$L__BB1_21;
	ld.global.f32 	%f69, [%rd5+28];
	ld.global.f32 	%f70, [%rd6+28];
	fma.rn.f32 	%f134, %f69, %f70, %f134;
$L__BB1_21:
	add.s32 	%r166, %r166, 8;
	and.b32  	%r168, %r65, 2147483640;
	setp.ne.s32 	%p51, %r166, %r168;
	@%p51 bra 	$L__BB1_5;
$L__BB1_22:
	setp.eq.s32 	%p52, %r6, 0;
	@%p52 bra 	$L__BB1_43;
	add.s32 	%r96, %r6, -1;
	setp.lt.u32 	%p53, %r96, 3;
	@%p53 bra 	$L__BB1_33;
	add.s32 	%r29, %r5, %r168;
	setp.gt.s32 	%p54, %r29, -1;
	setp.lt.s32 	%p55, %r29, %r64;
	and.pred  	%p56, %p54, %p55;
	and.pred  	%p58, %p1, %p56;
	not.pred 	%p59, %p58;
	@%p59 bra 	$L__BB1_26;
	add.s32 	%r97, %r29, %r8;
	mul.wide.s32 	%rd16, %r97, 4;
	add.s64 	%rd17, %rd2, %rd16;
	ld.global.f32 	%f72, [%rd17];
	add.s32 	%r98, %r168, %r9;
	mul.wide.s32 	%rd18, %r98, 4;
	add.s64 	%rd19, %rd1, %rd18;
	ld.global.f32 	%f73, [%rd19];
	fma.rn.f32 	%f134, %f72, %f73, %f134;
$L__BB1_26:
	add.s32 	%r99, %r29, 1;
	setp.gt.s32 	%p60, %r99, -1;
	setp.lt.s32 	%p61, %r99, %r64;
	and.pred  	%p62, %p60, %p61;
	and.pred  	%p63, %p1, %p62;
	not.pred 	%p64, %p63;
	@%p64 bra 	$L__BB1_28;
	add.s32 	%r100, %r29, %r8;
	mul.wide.s32 	%rd20, %r100, 4;
	add.s64 	%rd21, %rd2, %rd20;
	ld.global.f32 	%f74, [%rd21+4];
	add.s32 	%r101, %r168, %r9;
	mul.wide.s32 	%rd22, %r101, 4;
	add.s64 	%rd23, %rd1, %rd22;
	ld.global.f32 	%f75, [%rd23+4];
	fma.rn.f32 	%f134, %f74, %f75, %f134;
$L__BB1_28:
	add.s32 	%r102, %r29, 2;
	setp.gt.s32 	%p65, %r102, -1;
	setp.lt.s32 	%p66, %r102, %r64;
	and.pred  	%p67, %p65, %p66;
	and.pred  	%p68, %p1, %p67;
	not.pred 	%p69, %p68;
	@%p69 bra 	$L__BB1_30;
	add.s32 	%r103, %r29, %r8;
	mul.wide.s32 	%rd24, %r103, 4;
	add.s64 	%rd25, %rd2, %rd24;
	ld.global.f32 	%f76, [%rd25+8];
	add.s32 	%r104, %r168, %r9;
	mul.wide.s32 	%rd26, %r104, 4;
	add.s64 	%rd27, %rd1, %rd26;
	ld.global.f32 	%f77, [%rd27+8];
	fma.rn.f32 	%f134, %f76, %f77, %f134;
$L__BB1_30:
	add.s32 	%r105, %r29, 3;
	setp.gt.s32 	%p70, %r105, -1;
	setp.lt.s32 	%p71, %r105, %r64;
	and.pred  	%p72, %p70, %p71;
	and.pred  	%p73, %p1, %p72;
	not.pred 	%p74, %p73;
	@%p74 bra 	$L__BB1_32;
	add.s32 	%r107, %r29, %r8;
	mul.wide.s32 	%rd28, %r107, 4;
	add.s64 	%rd29, %rd2, %rd28;
	ld.global.f32 	%f78, [%rd29+12];
	add.s32 	%r108, %r168, %r9;
	mul.wide.s32 	%rd30, %r108, 4;
	add.s64 	%rd31, %rd1, %rd30;
	ld.global.f32 	%f79, [%rd31+12];
	fma.rn.f32 	%f134, %f78, %f79, %f134;
$L__BB1_32:
	add.s32 	%r168, %r168, 4;
$L__BB1_33:
	and.b32  	%r109, %r65, 3;
	setp.eq.s32 	%p75, %r109, 0;
	@%p75 bra 	$L__BB1_43;
	setp.eq.s32 	%p76, %r109, 1;
	@%p76 bra 	$L__BB1_40;
	add.s32 	%r32, %r5, %r168;
	setp.gt.s32 	%p77, %r32, -1;
	setp.lt.s32 	%p78, %r32, %r64;
	and.pred  	%p79, %p77, %p78;
	and.pred  	%p80, %p1, %p79;
	not.pred 	%p81, %p80;
	@%p81 bra 	$L__BB1_37;
	add.s32 	%r110, %r32, %r8;
	mul.wide.s32 	%rd32, %r110, 4;
	add.s64 	%rd33, %rd2, %rd32;
	ld.global.f32 	%f81, [%rd33];
	add.s32 	%r111, %r168, %r9;
	mul.wide.s32 	%rd34, %r111, 4;
	add.s64 	%rd35, %rd1, %rd34;
	ld.global.f32 	%f82, [%rd35];
	fma.rn.f32 	%f134, %f81, %f82, %f134;
$L__BB1_37:
	add.s32 	%r112, %r32, 1;
	setp.gt.s32 	%p82, %r112, -1;
	setp.lt.s32 	%p83, %r112, %r64;
	and.pred  	%p84, %p82, %p83;
	and.pred  	%p85, %p1, %p84;
	not.pred 	%p86, %p85;
	@%p86 bra 	$L__BB1_39;
	add.s32 	%r114, %r32, %r8;
	mul.wide.s32 	%rd36, %r114, 4;
	add.s64 	%rd37, %rd2, %rd36;
	ld.global.f32 	%f83, [%rd37+4];
	add.s32 	%r115, %r168, %r9;
	mul.wide.s32 	%rd38, %r115, 4;
	add.s64 	%rd39, %rd1, %rd38;
	ld.global.f32 	%f84, [%rd39+4];
	fma.rn.f32 	%f134, %f83, %f84, %f134;
$L__BB1_39:
	add.s32 	%r168, %r168, 2;
$L__BB1_40:
	and.b32  	%r116, %r65, 1;
	setp.eq.b32 	%p87, %r116, 1;
	not.pred 	%p88, %p87;
	@%p88 bra 	$L__BB1_43;
	add.s32 	%r35, %r5, %r168;
	setp.gt.s32 	%p89, %r35, -1;
	setp.lt.s32 	%p90, %r35, %r64;
	and.pred  	%p91, %p89, %p90;
	and.pred  	%p92, %p1, %p91;
	not.pred 	%p93, %p92;
	@%p93 bra 	$L__BB1_43;
	add.s32 	%r117, %r35, %r8;
	mul.wide.s32 	%rd40, %r117, 4;
	add.s64 	%rd41, %rd2, %rd40;
	ld.global.f32 	%f85, [%rd41];
	add.s32 	%r118, %r168, %r9;
	mul.wide.s32 	%rd42, %r118, 4;
	add.s64 	%rd43, %rd1, %rd42;
	ld.global.f32 	%f86, [%rd43];
	fma.rn.f32 	%f134, %f85, %f86, %f134;
$L__BB1_43:
	add.s32 	%r165, %r165, 1;
	setp.eq.s32 	%p94, %r165, %r65;
	@%p94 bra 	$L__BB1_44;
	bra.uni 	$L__BB1_3;
$L__BB1_44:
	setp.lt.s32 	%p95, %r61, 1;
	@%p95 bra 	$L__BB1_56;
	mul.lo.s32 	%r10, %r68, %r1;
	mul.lo.s32 	%r11, %r61, %r75;
	and.b32  	%r12, %r61, 7;
	setp.lt.u32 	%p96, %r61, 8;
	mov.b32 	%r179, 0;
	@%p96 bra 	$L__BB1_48;
	ld.param.u64 	%rd95, [_Z13conv2d_kernelPKfS0_S0_Pfiiiiiii_param_2];
	and.b32  	%r179, %r61, 2147483640;
	neg.s32 	%r178, %r179;
	mul.lo.s32 	%r120, %r63, %r68;
	mad.lo.s32 	%r122, %r120, %r1, %r78;
	add.s32 	%r123, %r122, %r3;
	mad.lo.s32 	%r177, %r64, %r123, %r75;
	mul.lo.s32 	%r124, %r64, %r63;
	shl.b32 	%r16, %r124, 3;
	add.s32 	%r125, %r10, 7;
	mad.lo.s32 	%r126, %r63, %r125, %r4;
	mad.lo.s32 	%r176, %r64, %r126, %r75;
	add.s32 	%r127, %r10, 6;
	mad.lo.s32 	%r128, %r63, %r127, %r4;
	mad.lo.s32 	%r175, %r64, %r128, %r75;
	add.s32 	%r129, %r10, 5;
	mad.lo.s32 	%r130, %r63, %r129, %r4;
	mad.lo.s32 	%r174, %r64, %r130, %r75;
	add.s32 	%r131, %r10, 4;
	mad.lo.s32 	%r132, %r63, %r131, %r4;
	mad.lo.s32 	%r173, %r64, %r132, %r75;
	add.s32 	%r133, %r10, 3;
	mad.lo.s32 	%r134, %r63, %r133, %r4;
	mad.lo.s32 	%r172, %r64, %r134, %r75;
	add.s32 	%r135, %r10, 2;
	mad.lo.s32 	%r136, %r63, %r135, %r4;
	mad.lo.s32 	%r171, %r64, %r136, %r75;
	mul.wide.u32 	%rd44, %r11, 4;
	cvta.to.global.u64 	%rd45, %rd95;
	add.s64 	%rd46, %rd44, %rd45;
	add.s64 	%rd97, %rd46, 16;
	mad.lo.s32 	%r137, %r63, %r10, %r63;
	add.s32 	%r138, %r4, %r137;
	mad.lo.s32 	%r170, %r64, %r138, %r75;
$L__BB1_47:
	.pragma "nounroll";
	mul.wide.s32 	%rd47, %r177, 4;
	add.s64 	%rd48, %rd3, %rd47;
	ld.global.f32 	%f88, [%rd48];
	ld.global.f32 	%f89, [%rd97+-16];
	fma.rn.f32 	%f90, %f88, %f89, %f134;
	mul.wide.s32 	%rd49, %r170, 4;
	add.s64 	%rd50, %rd3, %rd49;
	ld.global.f32 	%f91, [%rd50];
	ld.global.f32 	%f92, [%rd97+-12];
	fma.rn.f32 	%f93, %f91, %f92, %f90;
	mul.wide.s32 	%rd51, %r171, 4;
	add.s64 	%rd52, %rd3, %rd51;
	ld.global.f32 	%f94, [%rd52];
	ld.global.f32 	%f95, [%rd97+-8];
	fma.rn.f32 	%f96, %f94, %f95, %f93;
	mul.wide.s32 	%rd53, %r172, 4;
	add.s64 	%rd54, %rd3, %rd53;
	ld.global.f32 	%f97, [%rd54];
	ld.global.f32 	%f98, [%rd97+-4];
	fma.rn.f32 	%f99, %f97, %f98, %f96;
	mul.wide.s32 	%rd55, %r173, 4;
	add.s64 	%rd56, %rd3, %rd55;
	ld.global.f32 	%f100, [%rd56];
	ld.global.f32 	%f101, [%rd97];
	fma.rn.f32 	%f102, %f100, %f101, %f99;
	mul.wide.s32 	%rd57, %r174, 4;
	add.s64 	%rd58, %rd3, %rd57;
	ld.global.f32 	%f103, [%rd58];
	ld.global.f32 	%f104, [%rd97+4];
	fma.rn.f32 	%f105, %f103, %f104, %f102;
	mul.wide.s32 	%rd59, %r175, 4;
	add.s64 	%rd60, %rd3, %rd59;
	ld.global.f32 	%f106, [%rd60];
	ld.global.f32 	%f107, [%rd97+8];
	fma.rn.f32 	%f108, %f106, %f107, %f105;
	mul.wide.s32 	%rd61, %r176, 4;
	add.s64 	%rd62, %rd3, %rd61;
	ld.global.f32 	%f109, [%rd62];
	ld.global.f32 	%f110, [%rd97+12];
	fma.rn.f32 	%f134, %f109, %f110, %f108;
	add.s32 	%r178, %r178, 8;
	add.s32 	%r177, %r177, %r16;
	add.s32 	%r176, %r176, %r16;
	add.s32 	%r175, %r175, %r16;
	add.s32 	%r174, %r174, %r16;
	add.s32 	%r173, %r173, %r16;
	add.s32 	%r172, %r172, %r16;
	add.s32 	%r171, %r171, %r16;
	add.s64 	%rd97, %rd97, 32;
	add.s32 	%r170, %r170, %r16;
	setp.ne.s32 	%p97, %r178, 0;
	@%p97 bra 	$L__BB1_47;
$L__BB1_48:
	setp.eq.s32 	%p98, %r12, 0;
	@%p98 bra 	$L__BB1_56;
	ld.param.u64 	%rd96, [_Z13conv2d_kernelPKfS0_S0_Pfiiiiiii_param_2];
	cvta.to.global.u64 	%rd9, %rd96;
	and.b32  	%r56, %r61, 3;
	setp.lt.u32 	%p99, %r12, 4;
	@%p99 bra 	$L__BB1_51;
	add.s32 	%r139, %r179, %r10;
	mad.lo.s32 	%r140, %r139, %r63, %r4;
	mad.lo.s32 	%r141, %r140, %r64, %r75;
	mul.wide.s32 	%rd63, %r141, 4;
	add.s64 	%rd64, %rd3, %rd63;
	ld.global.f32 	%f112, [%rd64];
	add.s32 	%r142, %r179, %r11;
	mul.wide.u32 	%rd65, %r142, 4;
	add.s64 	%rd66, %rd9, %rd65;
	ld.global.f32 	%f113, [%rd66];
	fma.rn.f32 	%f114, %f112, %f113, %f134;
	add.s32 	%r143, %r140, %r63;
	mad.lo.s32 	%r144, %r143, %r64, %r75;
	mul.wide.s32 	%rd67, %r144, 4;
	add.s64 	%rd68, %rd3, %rd67;
	ld.global.f32 	%f115, [%rd68];
	cvt.u64.u32 	%rd69, %r11;
	cvt.u64.u32 	%rd70, %r179;
	add.s64 	%rd71, %rd70, %rd69;
	shl.b64 	%rd72, %rd71, 2;
	add.s64 	%rd73, %rd9, %rd72;
	ld.global.f32 	%f116, [%rd73+4];
	fma.rn.f32 	%f117, %f115, %f116, %f114;
	add.s32 	%r145, %r143, %r63;
	mad.lo.s32 	%r146, %r145, %r64, %r75;
	mul.wide.s32 	%rd74, %r146, 4;
	add.s64 	%rd75, %rd3, %rd74;
	ld.global.f32 	%f118, [%rd75];
	ld.global.f32 	%f119, [%rd73+8];
	fma.rn.f32 	%f120, %f118, %f119, %f117;
	add.s32 	%r147, %r145, %r63;
	mad.lo.s32 	%r148, %r147, %r64, %r75;
	mul.wide.s32 	%rd76, %r148, 4;
	add.s64 	%rd77, %rd3, %rd76;
	ld.global.f32 	%f121, [%rd77];
	ld.global.f32 	%f122, [%rd73+12];
	fma.rn.f32 	%f134, %f121, %f122, %f120;
	add.s32 	%r179, %r179, 4;
$L__BB1_51:
	setp.eq.s32 	%p100, %r56, 0;
	@%p100 bra 	$L__BB1_56;
	setp.eq.s32 	%p101, %r56, 1;
	@%p101 bra 	$L__BB1_54;
	add.s32 	%r149, %r179, %r10;
	mad.lo.s32 	%r150, %r149, %r63, %r4;
	mad.lo.s32 	%r151, %r150, %r64, %r75;
	mul.wide.s32 	%rd78, %r151, 4;
	add.s64 	%rd79, %rd3, %rd78;
	ld.global.f32 	%f124, [%rd79];
	add.s32 	%r152, %r179, %r11;
	mul.wide.u32 	%rd80, %r152, 4;
	add.s64 	%rd81, %rd9, %rd80;
	ld.global.f32 	%f125, [%rd81];
	fma.rn.f32 	%f126, %f124, %f125, %f134;
	add.s32 	%r153, %r150, %r63;
	mad.lo.s32 	%r154, %r153, %r64, %r75;
	mul.wide.s32 	%rd82, %r154, 4;
	add.s64 	%rd83, %rd3, %rd82;
	ld.global.f32 	%f127, [%rd83];
	cvt.u64.u32 	%rd84, %r11;
	cvt.u64.u32 	%rd85, %r179;
	add.s64 	%rd86, %rd85, %rd84;
	shl.b64 	%rd87, %rd86, 2;
	add.s64 	%rd88, %rd9, %rd87;
	ld.global.f32 	%f128, [%rd88+4];
	fma.rn.f32 	%f134, %f127, %f128, %f126;
	add.s32 	%r179, %r179, 2;
$L__BB1_54:
	and.b32  	%r155, %r61, 1;
	setp.eq.b32 	%p102, %r155, 1;
	not.pred 	%p103, %p102;
	@%p103 bra 	$L__BB1_56;
	add.s32 	%r156, %r179, %r10;
	mad.lo.s32 	%r157, %r156, %r63, %r4;
	mad.lo.s32 	%r158, %r157, %r64, %r75;
	mul.wide.s32 	%rd89, %r158, 4;
	add.s64 	%rd90, %rd3, %rd89;
	ld.global.f32 	%f129, [%rd90];
	add.s32 	%r159, %r179, %r11;
	mul.wide.u32 	%rd91, %r159, 4;
	add.s64 	%rd92, %rd9, %rd91;
	ld.global.f32 	%f130, [%rd92];
	fma.rn.f32 	%f134, %f129, %f130, %f134;
$L__BB1_56:
	mad.lo.s32 	%r160, %r68, %r1, %r75;
	mad.lo.s32 	%r161, %r160, %r63, %r4;
	mad.lo.s32 	%r162, %r161, %r64, %r75;
	mul.wide.s32 	%rd93, %r162, 4;
	add.s64 	%rd94, %rd3, %rd93;
	st.global.f32 	[%rd94], %f134;
$L__BB1_57:
	ret;

}
	// .globl	_Z23conv2d_transpose_kernelPKfS0_S0_Pfiiiiiii
.visible .entry _Z23conv2d_transpose_kernelPKfS0_S0_Pfiiiiiii(
	.param .u64 .ptr .align 1 _Z23conv2d_transpose_kernelPKfS0_S0_Pfiiiiiii_param_0,
	.param .u64 .ptr .align 1 _Z23conv2d_transpose_kernelPKfS0_S0_Pfiiiiiii_param_1,
	.param .u64 .ptr .align 1 _Z23conv2d_transpose_kernelPKfS0_S0_Pfiiiiiii_param_2,
	.param .u64 .ptr .align 1 _Z23conv2d_transpose_kernelPKfS0_S0_Pfiiiiiii_param_3,
	.param .u32 _Z23conv2d_transpose_kernelPKfS0_S0_Pfiiiiiii_param_4,
	.param .u32 _Z23conv2d_transpose_kernelPKfS0_S0_Pfiiiiiii_param_5,
	.param .u32 _Z23conv2d_transpose_kernelPKfS0_S0_Pfiiiiiii_param_6,
	.param .u32 _Z23conv2d_transpose_kernelPKfS0_S0_Pfiiiiiii_param_7,
	.param .u32 _Z23conv2d_transpose_kernelPKfS0_S0_Pfiiiiiii_param_8,
	.param .u32 _Z23conv2d_transpose_kernelPKfS0_S0_Pfiiiiiii_param_9,
	.param .u32 _Z23conv2d_transpose_kernelPKfS0_S0_Pfiiiiiii_param_10
)
{
	.reg .pred 	%p<103>;
	.reg .b32 	%r<138>;
	.reg .b32 	%f<164>;
	.reg .b64 	%rd<79>;

	ld.param.u64 	%rd11, [_Z23conv2d_transpose_kernelPKfS0_S0_Pfiiiiiii_param_0];
	ld.param.u64 	%rd12, [_Z23conv2d_transpose_kernelPKfS0_S0_Pfiiiiiii_param_1];
	ld.param.u64 	%rd13, [_Z23conv2d_transpose_kernelPKfS0_S0_Pfiiiiiii_param_2];
	ld.param.u64 	%rd14, [_Z23conv2d_transpose_kernelPKfS0_S0_Pfiiiiiii_param_3];
	ld.param.u32 	%r43, [_Z23conv2d_transpose_kernelPKfS0_S0_Pfiiiiiii_param_4];
	ld.param.u32 	%r44, [_Z23conv2d_transpose_kernelPKfS0_S0_Pfiiiiiii_param_5];
	ld.param.u32 	%r38, [_Z23conv2d_transpose_kernelPKfS0_S0_Pfiiiiiii_param_6];
	ld.param.u32 	%r39, [_Z23conv2d_transpose_kernelPKfS0_S0_Pfiiiiiii_param_7];
	ld.param.u32 	%r40, [_Z23conv2d_transpose_kernelPKfS0_S0_Pfiiiiiii_param_8];
	ld.param.u32 	%r41, [_Z23conv2d_transpose_kernelPKfS0_S0_Pfiiiiiii_param_9];
	cvta.to.global.u64 	%rd1, %rd13;
	cvta.to.global.u64 	%rd2, %rd11;
	cvta.to.global.u64 	%rd3, %rd12;
	cvta.to.global.u64 	%rd4, %rd14;
	mov.u32 	%r45, %ctaid.z;
	mov.u32 	%r46, %ntid.z;
	mov.u32 	%r47, %tid.z;
	mad.lo.s32 	%r1, %r45, %r46, %r47;
	mov.u32 	%r48, %ctaid.y;
	mov.u32 	%r49, %ntid.y;
	mov.u32 	%r50, %tid.y;
	mad.lo.s32 	%r51, %r48, %r49, %r50;
	mov.u32 	%r52, %ctaid.x;
	mov.u32 	%r53, %ntid.x;
	mov.u32 	%r54, %tid.x;
	mad.lo.s32 	%r3, %r52, %r53, %r54;
	setp.ge.s32 	%p2, %r1, %r43;
	setp.ge.s32 	%p3, %r51, %r44;
	or.pred  	%p4, %p2, %p3;
	setp.ge.s32 	%p5, %r3, %r39;
	or.pred  	%p6, %p4, %p5;
	@%p6 bra 	$L__BB2_57;
	setp.lt.s32 	%p7, %r38, 1;
	mov.f32 	%f142, 0f00000000;
	@%p7 bra 	$L__BB2_13;
	mul.lo.s32 	%r4, %r38, %r1;
	and.b32  	%r5, %r38, 7;
	setp.lt.u32 	%p8, %r38, 8;
	mov.f32 	%f142, 0f00000000;
	mov.b32 	%r129, 0;
	@%p8 bra 	$L__BB2_5;
	and.b32  	%r129, %r38, 2147483640;
	mov.f32 	%f142, 0f00000000;
	mov.b32 	%r132, 0;
	mul.wide.s32 	%rd21, %r44, 4;
$L__BB2_4:
	.pragma "nounroll";
	add.s32 	%r57, %r132, %r4;
	mad.lo.s32 	%r58, %r57, %r39, %r3;
	mad.lo.s32 	%r59, %r58, %r40, %r51;
	mul.wide.s32 	%rd15, %r59, 4;
	add.s64 	%rd16, %rd2, %rd15;
	ld.global.f32 	%f56, [%rd16];
	mad.lo.s32 	%r60, %r132, %r44, %r51;
	mul.wide.s32 	%rd17, %r60, 4;
	add.s64 	%rd18, %rd1, %rd17;
	ld.global.f32 	%f57, [%rd18];
	fma.rn.f32 	%f58, %f56, %f57, %f142;
	add.s32 	%r61, %r58, %r39;
	mad.lo.s32 	%r62, %r61, %r40, %r51;
	mul.wide.s32 	%rd19, %r62, 4;
	add.s64 	%rd20, %rd2, %rd19;
	ld.global.f32 	%f59, [%rd20];
	add.s64 	%rd22, %rd18, %rd21;
	ld.global.f32 	%f60, [%rd22];
	fma.rn.f32 	%f61, %f59, %f60, %f58;
	add.s32 	%r63, %r61, %r39;
	mad.lo.s32 	%r64, %r63, %r40, %r51;
	mul.wide.s32 	%rd23, %r64, 4;
	add.s64 	%rd24, %rd2, %rd23;
	ld.global.f32 	%f62, [%rd24];
	add.s64 	%rd25, %rd22, %rd21;
	ld.global.f32 	%f63, [%rd25];
	fma.rn.f32 	%f64, %f62, %f63, %f61;
	add.s32 	%r65, %r63, %r39;
	mad.lo.s32 	%r66, %r65, %r40, %r51;
	mul.wide.s32 	%rd26, %r66, 4;
	add.s64 	%rd27, %rd2, %rd26;
	ld.global.f32 	%f65, [%rd27];
	add.s64 	%rd28, %rd25, %rd21;
	ld.global.f32 	%f66, [%rd28];
	fma.rn.f32 	%f67, %f65, %f66, %f64;
	add.s32 	%r67, %r65, %r39;
	mad.lo.s32 	%r68, %r67, %r40, %r51;
	mul.wide.s32 	%rd29, %r68, 4;
	add.s64 	%rd30, %rd2, %rd29;
	ld.global.f32 	%f68, [%rd30];
	add.s64 	%rd31, %rd28, %rd21;
	ld.global.f32 	%f69, [%rd31];
	fma.rn.f32 	%f70, %f68, %f69, %f67;
	add.s32 	%r69, %r67, %r39;
	mad.lo.s32 	%r70, %r69, %r40, %r51;
	mul.wide.s32 	%rd32, %r70, 4;
	add.s64 	%rd33, %rd2, %rd32;
	ld.global.f32 	%f71, [%rd33];
	add.s64 	%rd34, %rd31, %rd21;
	ld.global.f32 	%f72, [%rd34];
	fma.rn.f32 	%f73, %f71, %f72, %f70;
	add.s32 	%r71, %r69, %r39;
	mad.lo.s32 	%r72, %r71, %r40, %r51;
	mul.wide.s32 	%rd35, %r72, 4;
	add.s64 	%rd36, %rd2, %rd35;
	ld.global.f32 	%f74, [%rd36];
	add.s64 	%rd37, %rd34, %rd21;
	ld.global.f32 	%f75, [%rd37];
	fma.rn.f32 	%f76, %f74, %f75, %f73;
	add.s32 	%r73, %r71, %r39;
	mad.lo.s32 	%r74, %r73, %r40, %r51;
	mul.wide.s32 	%rd38, %r74, 4;
	add.s64 	%rd39, %rd2, %rd38;
	ld.global.f32 	%f77, [%rd39];
	add.s64 	%rd40, %rd37, %rd21;
	ld.global.f32 	%f78, [%rd40];
	fma.rn.f32 	%f142, %f77, %f78, %f76;
	add.s32 	%r132, %r132, 8;
	setp.eq.s32 	%p9, %r132, %r129;
	@%p9 bra 	$L__BB2_5;
	bra.uni 	$L__BB2_4;
$L__BB2_5:
	setp.eq.s32 	%p10, %r5, 0;
	@%p10 bra 	$L__BB2_13;
	and.b32  	%r8, %r38, 3;
	setp.lt.u32 	%p11, %r5, 4;
	@%p11 bra 	$L__BB2_8;
	add.s32 	%r75, %r129, %r4;
	mad.lo.s32 	%r76, %r75, %r39, %r3;
	mad.lo.s32 	%r77, %r76, %r40, %r51;
	mul.wide.s32 	%rd41, %r77, 4;
	add.s64 	%rd42, %rd2, %rd41;
	ld.global.f32 	%f80, [%rd42];
	mad.lo.s32 	%r78, %r129, %r44, %r51;
	mul.wide.s32 	%rd43, %r78, 4;
	add.s64 	%rd44, %rd1, %rd43;
	ld.global.f32 	%f81, [%rd44];
	fma.rn.f32 	%f82, %f80, %f81, %f142;
	add.s32 	%r79, %r76, %r39;
	mad.lo.s32 	%r80, %r79, %r40, %r51;
	mul.wide.s32 	%rd45, %r80, 4;
	add.s64 	%rd46, %rd2, %rd45;
	ld.global.f32 	%f83, [%rd46];
	mul.wide.s32 	%rd47, %r44, 4;
	add.s64 	%rd48, %rd44, %rd47;
	ld.global.f32 	%f84, [%rd48];
	fma.rn.f32 	%f85, %f83, %f84, %f82;
	add.s32 	%r81, %r79, %r39;
	mad.lo.s32 	%r82, %r81, %r40, %r51;
	mul.wide.s32 	%rd49, %r82, 4;
	add.s64 	%rd50, %rd2, %rd49;
	ld.global.f32 	%f86, [%rd50];
	add.s64 	%rd51, %rd48, %rd47;
	ld.global.f32 	%f87, [%rd51];
	fma.rn.f32 	%f88, %f86, %f87, %f85;
	add.s32 	%r83, %r81, %r39;
	mad.lo.s32 	%r84, %r83, %r40, %r51;
	mul.wide.s32 	%rd52, %r84, 4;
	add.s64 	%rd53, %rd2, %rd52;
	ld.global.f32 	%f89, [%rd53];
	add.s64 	%rd54, %rd51, %rd47;
	ld.global.f32 	%f90, [%rd54];
	fma.rn.f32 	%f142, %f89, %f90, %f88;
	add.s32 	%r129, %r129, 4;
$L__BB2_8:
	setp.eq.s32 	%p12, %r8, 0;
	@%p12 bra 	$L__BB2_13;
	setp.eq.s32 	%p13, %r8, 1;
	@%p13 bra 	$L__BB2_11;
	add.s32 	%r85, %r129, %r4;
	mad.lo.s32 	%r86, %r85, %r39, %r3;
	mad.lo.s32 	%r87, %r86, %r40, %r51;
	mul.wide.s32 	%rd55, %r87, 4;
	add.s64 	%rd56, %rd2, %rd55;
	ld.global.f32 	%f92, [%rd56];
	mad.lo.s32 	%r88, %r129, %r44, %r51;
	mul.wide.s32 	%rd57, %r88, 4;
	add.s64 	%rd58, %rd1, %rd57;
	ld.global.f32 	%f93, [%rd58];
	fma.rn.f32 	%f94, %f92, %f93, %f142;
	add.s32 	%r89, %r86, %r39;
	mad.lo.s32 	%r90, %r89, %r40, %r51;
	mul.wide.s32 	%rd59, %r90, 4;
	add.s64 	%rd60, %rd2, %rd59;
	ld.global.f32 	%f95, [%rd60];
	mul.wide.s32 	%rd61, %r44, 4;
	add.s64 	%rd62, %rd58, %rd61;
	ld.global.f32 	%f96, [%rd62];
	fma.rn.f32 	%f142, %f95, %f96, %f94;
	add.s32 	%r129, %r129, 2;
$L__BB2_11:
	and.b32  	%r91, %r38, 1;
	setp.eq.b32 	%p14, %r91, 1;
	not.pred 	%p15, %p14;
	@%p15 bra 	$L__BB2_13;
	add.s32 	%r92, %r129, %r4;
	mad.lo.s32 	%r93, %r92, %r39, %r3;
	mad.lo.s32 	%r94, %r93, %r40, %r51;
	mul.wide.s32 	%rd63, %r94, 4;
	add.s64 	%rd64, %rd2, %rd63;
	ld.global.f32 	%f97, [%rd64];
	mad.lo.s32 	%r95, %r129, %r44, %r51;
	mul.wide.s32 	%rd65, %r95, 4;
	add.s64 	%rd66, %rd1, %rd65;
	ld.global.f32 	%f98, [%rd66];
	fma.rn.f32 	%f142, %f97, %f98, %f142;
$L__BB2_13:
	setp.lt.s32 	%p16, %r41, 1;
	@%p16 bra 	$L__BB2_56;
	ld.param.u32 	%r127, [_Z23conv2d_transpose_kernelPKfS0_S0_Pfiiiiiii_param_10];
	sub.s32 	%r13, %r51, %r127;
	mad.lo.s32 	%r97, %r44, %r1, %r51;
	mul.lo.s32 	%r14, %r97, %r39;
	mul.lo.s32 	%r15, %r41, %r51;
	and.b32  	%r16, %r41, 7;
	and.b32  	%r17, %r41, 3;
	and.b32  	%r18, %r41, 2147483640;
	and.b32  	%r19, %r41, 1;
	mov.b32 	%r133, 0;
$L__BB2_15:
	ld.param.u32 	%r128, [_Z23conv2d_transpose_kernelPKfS0_S0_Pfiiiiiii_param_10];
	setp.lt.u32 	%p17, %r41, 8;
	sub.s32 	%r99, %r3, %r128;
	add.s32 	%r100, %r99, %r133;
	setp.gt.s32 	%p18, %r100, -1;
	setp.lt.s32 	%p19, %r100, %r39;
	and.pred  	%p1, %p18, %p19;
	add.s32 	%r101, %r14, %r100;
	mul.lo.s32 	%r23, %r101, %r40;
	add.s32 	%r102, %r133, %r15;
	mul.lo.s32 	%r24, %r102, %r41;
	mov.b32 	%r136, 0;
	@%p17 bra 	$L__BB2_34;
	mov.b32 	%r134, 0;
$L__BB2_17:
	.pragma "nounroll";
	add.s32 	%r26, %r13, %r134;
	setp.gt.s32 	%p20, %r26, -1;
	setp.lt.s32 	%p21, %r26, %r40;
	and.pred  	%p22, %p20, %p21;
	and.pred  	%p23, %p1, %p22;
	add.s32 	%r104, %r26, %r23;
	mul.wide.s32 	%rd67, %r104, 4;
	add.s64 	%rd5, %rd4, %rd67;
	add.s32 	%r105, %r134, %r24;
	mul.wide.s32 	%rd68, %r105, 4;
	add.s64 	%rd6, %rd3, %rd68;
	not.pred 	%p24, %p23;
	@%p24 bra 	$L__BB2_19;
	ld.global.f32 	%f100, [%rd5];
	ld.global.f32 	%f101, [%rd6];
	fma.rn.f32 	%f142, %f100, %f101, %f142;
$L__BB2_19:
	add.s32 	%r106, %r26, 1;
	setp.gt.s32 	%p25, %r106, -1;
	setp.lt.s32 	%p26, %r106, %r40;
	and.pred  	%p27, %p25, %p26;
	and.pred  	%p28, %p1, %p27;
	not.pred 	%p29, %p28;
	@%p29 bra 	$L__BB2_21;
	ld.global.f32 	%f102, [%rd5+4];
	ld.global.f32 	%f103, [%rd6+4];
	fma.rn.f32 	%f142, %f102, %f103, %f142;
$L__BB2_21:
	add.s32 	%r107, %r26, 2;
	setp.gt.s32 	%p30, %r107, -1;
	setp.lt.s32 	%p31, %r107, %r40;
	and.pred  	%p32, %p30, %p31;
	and.pred  	%p33, %p1, %p32;
	not.pred 	%p34, %p33;
	@%p34 bra 	$L__BB2_23;
	ld.global.f32 	%f104, [%rd5+8];
	ld.global.f32 	%f105, [%rd6+8];
	fma.rn.f32 	%f142, %f104, %f105, %f142;
$L__BB2_23:
	add.s32 	%r108, %r26, 3;
	setp.gt.s32 	%p35, %r108, -1;
	setp.lt.s32 	%p36, %r108, %r40;
	and.pred  	%p37, %p35, %p36;
	and.pred  	%p38, %p1, %p37;
	not.pred 	%p39, %p38;
	@%p39 bra 	$L__BB2_25;
	ld.global.f32 	%f106, [%rd5+12];
	ld.global.f32 	%f107, [%rd6+12];
	fma.rn.f32 	%f142, %f106, %f107, %f142;
$L__BB2_25:
	add.s32 	%r109, %r26, 4;
	setp.gt.s32 	%p40, %r109, -1;
	setp.lt.s32 	%p41, %r109, %r40;
	and.pred  	%p42, %p40, %p41;
	and.pred  	%p43, %p1, %p42;
	not.pred 	%p44, %p43;
	@%p44 bra 	$L__BB2_27;
	ld.global.f32 	%f108, [%rd5+16];
	ld.global.f32 	%f109, [%rd6+16];
	fma.rn.f32 	%f142, %f108, %f109, %f142;
$L__BB2_27:
	add.s32 	%r110, %r26, 5;
	setp.gt.s32 	%p45, %r110, -1;
	setp.lt.s32 	%p46, %r110, %r40;
	and.pred  	%p47, %p45, %p46;
	and.pred  	%p48, %p1, %p47;
	not.pred 	%p49, %p48;
	@%p49 bra 	$L__BB2_29;
	ld.global.f32 	%f110, [%rd5+20];
	ld.global.f32 	%f111, [%rd6+20];
	fma.rn.f32 	%f142, %f110, %f111, %f142;
$L__BB2_29:
	add.s32 	%r111, %r26, 6;
	setp.gt.s32 	%p50, %r111, -1;
	setp.lt.s32 	%p51, %r111, %r40;
	and.pred  	%p52, %p50, %p51;
	and.pred  	%p53, %p1, %p52;
	not.pred 	%p54, %p53;
	@%p54 bra 	$L__BB2_31;
	ld.global.f32 	%f112, [%rd5+24];
	ld.global.f32 	%f113, [%rd6+24];
	fma.rn.f32 	%f142, %f112, %f113, %f142;
$L__BB2_31:
	add.s32 	%r112, %r26, 7;
	setp.gt.s32 	%p55, %r112, -1;
	setp.lt.s32 	%p56, %r112, %r40;
	and.pred  	%p57, %p55, %p56;
	and.pred  	%p58, %p1, %p57;
	not.pred 	%p59, %p58;
	@%p59 bra 	$L__BB2_33;
	ld.global.f32 	%f114, [%rd5+28];
	ld.global.f32 	%f115, [%rd6+28];
	fma.rn.f32 	%f142, %f114, %f115, %f142;
$L__BB2_33:
	add.s32 	%r134, %r134, 8;
	setp.ne.s32 	%p60, %r134, %r18;
	mov.u32 	%r136, %r18;
	@%p60 bra 	$L__BB2_17;
$L__BB2_34:
	setp.eq.s32 	%p61, %r16, 0;
	@%p61 bra 	$L__BB2_55;
	add.s32 	%r113, %r16, -1;
	setp.lt.u32 	%p62, %r113, 3;
	@%p62 bra 	$L__BB2_45;
	add.s32 	%r29, %r13, %r136;
	setp.gt.s32 	%p63, %r29, -1;
	setp.lt.s32 	%p64, %r29, %r40;
	and.pred  	%p65, %p63, %p64;
	and.pred  	%p67, %p1, %p65;
	add.s32 	%r114, %r29, %r23;
	mul.wide.s32 	%rd69, %r114, 4;
	add.s64 	%rd7, %rd4, %rd69;
	add.s32 	%r115, %r136, %r24;
	mul.wide.s32 	%rd70, %r115, 4;
	add.s64 	%rd8, %rd3, %rd70;
	not.pred 	%p68, %p67;
	@%p68 bra 	$L__BB2_38;
	ld.global.f32 	%f117, [%rd7];
	ld.global.f32 	%f118, [%rd8];
	fma.rn.f32 	%f142, %f117, %f118, %f142;
$L__BB2_38:
	add.s32 	%r116, %r29, 1;
	setp.gt.s32 	%p69, %r116, -1;
	setp.lt.s32 	%p70, %r116, %r40;
	and.pred  	%p71, %p69, %p70;
	and.pred  	%p72, %p1, %p71;
	not.pred 	%p73, %p72;
	@%p73 bra 	$L__BB2_40;
	ld.global.f32 	%f119, [%rd7+4];
	ld.global.f32 	%f120, [%rd8+4];
	fma.rn.f32 	%f142, %f119, %f120, %f142;
$L__BB2_40:
	add.s32 	%r117, %r29, 2;
	setp.gt.s32 	%p74, %r117, -1;
	setp.lt.s32 	%p75, %r117, %r40;
	and.pred  	%p76, %p74, %p75;
	and.pred  	%p77, %p1, %p76;
	not.pred 	%p78, %p77;
	@%p78 bra 	$L__BB2_42;
	ld.global.f32 	%f121, [%rd7+8];
	ld.global.f32 	%f122, [%rd8+8];
	fma.rn.f32 	%f142, %f121, %f122, %f142;
$L__BB2_42:
	add.s32 	%r118, %r29, 3;
	setp.gt.s32 	%p79, %r118, -1;
	setp.lt.s32 	%p80, %r118, %r40;
	and.pred  	%p81, %p79, %p80;
	and.pred  	%p82, %p1, %p81;
	not.pred 	%p83, %p82;
	@%p83 bra 	$L__BB2_44;
	ld.global.f32 	%f123, [%rd7+12];
	ld.global.f32 	%f124, [%rd8+12];
	fma.rn.f32 	%f142, %f123, %f124, %f142;
$L__BB2_44:
	add.s32 	%r136, %r136, 4;
$L__BB2_45:
	setp.eq.s32 	%p84, %r17, 0;
	@%p84 bra 	$L__BB2_55;
	setp.eq.s32 	%p85, %r17, 1;
	@%p85 bra 	$L__BB2_52;
	add.s32 	%r32, %r13, %r136;
	setp.gt.s32 	%p86, %r32, -1;
	setp.lt.s32 	%p87, %r32, %r40;
	and.pred  	%p88, %p86, %p87;
	and.pred  	%p89, %p1, %p88;
	add.s32 	%r119, %r32, %r23;
	mul.wide.s32 	%rd71, %r119, 4;
	add.s64 	%rd9, %rd4, %rd71;
	add.s32 	%r120, %r136, %r24;
	mul.wide.s32 	%rd72, %r120, 4;
	add.s64 	%rd10, %rd3, %rd72;
	not.pred 	%p90, %p89;
	@%p90 bra 	$L__BB2_49;
	ld.global.f32 	%f126, [%rd9];
	ld.global.f32 	%f127, [%rd10];
	fma.rn.f32 	%f142, %f126, %f127, %f142;
$L__BB2_49:
	add.s32 	%r121, %r32, 1;
	setp.gt.s32 	%p91, %r121, -1;
	setp.lt.s32 	%p92, %r121, %r40;
	and.pred  	%p93, %p91, %p92;
	and.pred  	%p94, %p1, %p93;
	not.pred 	%p95, %p94;
	@%p95 bra 	$L__BB2_51;
	ld.global.f32 	%f128, [%rd9+4];
	ld.global.f32 	%f129, [%rd10+4];
	fma.rn.f32 	%f142, %f128, %f129, %f142;
$L__BB2_51:
	add.s32 	%r136, %r136, 2;
$L__BB2_52:
	setp.eq.s32 	%p96, %r19, 0;
	@%p96 bra 	$L__BB2_55;
	add.s32 	%r35, %r13, %r136;
	setp.gt.s32 	%p97, %r35, -1;
	setp.lt.s32 	%p98, %r35, %r40;
	and.pred  	%p99, %p97, %p98;
	and.pred  	%p100, %p1, %p99;
	not.pred 	%p101, %p100;
	@%p101 bra 	$L__BB2_55;
	add.s32 	%r122, %r35, %r23;
	mul.wide.s32 	%rd73, %r122, 4;
	add.s64 	%rd74, %rd4, %rd73;
	ld.global.f32 	%f130, [%rd74];
	add.s32 	%r123, %r136, %r24;
	mul.wide.s32 	%rd75, %r123, 4;
	add.s64 	%rd76, %rd3, %rd75;
	ld.global.f32 	%f131, [%rd76];
	fma.rn.f32 	%f142, %f130, %f131, %f142;
$L__BB2_55:
	add.s32 	%r133, %r133, 1;
	setp.ne.s32 	%p102, %r133, %r41;
	@%p102 bra 	$L__BB2_15;
$L__BB2_56:
	mad.lo.s32 	%r124, %r44, %r1, %r51;
	mad.lo.s32 	%r125, %r124, %r39, %r3;
	mad.lo.s32 	%r126, %r125, %r40, %r51;
	mul.wide.s32 	%rd77, %r126, 4;
	add.s64 	%rd78, %rd4, %rd77;
	st.global.f32 	[%rd78], %f142;
$L__BB2_57:
	ret;

}
	// .globl	_Z13gather_kernelPKfPKiPfiiii
.visible .entry _Z13gather_kernelPKfPKiPfiiii(
	.param .u64 .ptr .align 1 _Z13gather_kernelPKfPKiPfiiii_param_0,
	.param .u64 .ptr .align 1 _Z13gather_kernelPKfPKiPfiiii_param_1,
	.param .u64 .ptr .align 1 _Z13gather_kernelPKfPKiPfiiii_param_2,
	.param .u32 _Z13gather_kernelPKfPKiPfiiii_param_3,
	.param .u32 _Z13gather_kernelPKfPKiPfiiii_param_4,
	.param .u32 _Z13gather_kernelPKfPKiPfiiii_param_5,
	.param .u32 _Z13gather_kernelPKfPKiPfiiii_param_6
)
{
	.reg .pred 	%p<6>;
	.reg .b32 	%r<28>;
	.reg .b32 	%f<2>;
	.reg .b64 	%rd<12>;

	ld.param.u64 	%rd1, [_Z13gather_kernelPKfPKiPfiiii_param_0];
	ld.param.u64 	%rd2, [_Z13gather_kernelPKfPKiPfiiii_param_1];
	ld.param.u64 	%rd3, [_Z13gather_kernelPKfPKiPfiiii_param_2];
	ld.param.u32 	%r7, [_Z13gather_kernelPKfPKiPfiiii_param_3];
	ld.param.u32 	%r8, [_Z13gather_kernelPKfPKiPfiiii_param_4];
	ld.param.u32 	%r5, [_Z13gather_kernelPKfPKiPfiiii_param_5];
	ld.param.u32 	%r6, [_Z13gather_kernelPKfPKiPfiiii_param_6];
	mov.u32 	%r9, %ctaid.z;
	mov.u32 	%r10, %ntid.z;
	mov.u32 	%r11, %tid.z;
	mad.lo.s32 	%r1, %r9, %r10, %r11;
	mov.u32 	%r12, %ctaid.y;
	mov.u32 	%r13, %ntid.y;
	mov.u32 	%r14, %tid.y;
	mad.lo.s32 	%r15, %r12, %r13, %r14;
	mov.u32 	%r16, %ctaid.x;
	mov.u32 	%r17, %ntid.x;
	mov.u32 	%r18, %tid.x;
	mad.lo.s32 	%r3, %r16, %r17, %r18;
	setp.ge.s32 	%p1, %r1, %r7;
	setp.ge.s32 	%p2, %r15, %r8;
	or.pred  	%p3, %p1, %p2;
	setp.ge.s32 	%p4, %r3, %r5;
	or.pred  	%p5, %p3, %p4;
	@%p5 bra 	$L__BB3_2;
	cvta.to.global.u64 	%rd4, %rd2;
	cvta.to.global.u64 	%rd5, %rd1;
	cvta.to.global.u64 	%rd6, %rd3;
	mul.lo.s32 	%r19, %r8, %r1;
	mul.lo.s32 	%r20, %r19, %r5;
	mul.lo.s32 	%r21, %r5, %r15;
	mad.lo.s32 	%r22, %r21, %r6, %r3;
	mad.lo.s32 	%r23, %r20, %r6, %r22;
	mul.wide.s32 	%rd7, %r23, 4;
	add.s64 	%rd8, %rd4, %rd7;
	ld.global.u32 	%r24, [%rd8];
	mul.lo.s32 	%r25, %r5, %r8;
	mul.lo.s32 	%r26, %r25, %r6;
	mad.lo.s32 	%r27, %r26, %r24, %r22;
	mul.wide.s32 	%rd9, %r27, 4;
	add.s64 	%rd10, %rd5, %rd9;
	ld.global.f32 	%f1, [%rd10];
	add.s64 	%rd11, %rd6, %rd7;
	st.global.f32 	[%rd11], %f1;
$L__BB3_2:
	ret;

}


// ===== COMPILED SASS (sm_100) =====

	.target	sm_100

	.elftype	@"ET_EXEC"


//--------------------- .note.nv.tkinfo           --------------------------
	.section	.note.nv.tkinfo,"",@"SHT_NOTE"
	.sectionflags	@"SHF_NOTE_NV_TKINFO"
	.tkinfo
        /*0018*/ 	.word	0x00000002
        /*0030*/ 	.string	""
        /*0030*/ 	.string	"ptxas"
        /*0030*/ 	.string	"Cuda compilation tools, release 13.0, V13.0.88"
        /*0030*/ 	.string	"Build cuda_13.0.r13.0/compiler.36424714_0"
        /*0030*/ 	.string	"-arch sm_100 -m 64 "



//--------------------- .note.nv.cuinfo           --------------------------
	.section	.note.nv.cuinfo,"",@"SHT_NOTE"
	.sectionflags	@"SHF_NOTE_NV_CUINFO"
        /*0018*/ 	.short	0x0002
        /*001a*/ 	.short	0x0064
        /*001c*/ 	.short	0x0082
	.zero		2


//--------------------- .nv.info                  --------------------------
	.section	.nv.info,"",@"SHT_CUDA_INFO"
	.align	4


	//----- nvinfo : EIATTR_REGCOUNT
	.align		4
        /*0000*/ 	.byte	0x04, 0x2f
        /*0002*/ 	.short	(.L_1 - .L_0)
	.align		4
.L_0:
        /*0004*/ 	.word	index@(_Z18scatter_add_kernelPKfPKiPfiiii)
        /*0008*/ 	.word	0x0000000e


	//----- nvinfo : EIATTR_FRAME_SIZE
	.align		4
.L_1:
        /*000c*/ 	.byte	0x04, 0x11
        /*000e*/ 	.short	(.L_3 - .L_2)
	.align		4
.L_2:
        /*0010*/ 	.word	index@(_Z18scatter_add_kernelPKfPKiPfiiii)
        /*0014*/ 	.word	0x00000000


	//----- nvinfo : EIATTR_REGCOUNT
	.align		4
.L_3:
        /*0018*/ 	.byte	0x04, 0x2f
        /*001a*/ 	.short	(.L_5 - .L_4)
	.align		4
.L_4:
        /*001c*/ 	.word	index@(_Z13conv2d_kernelPKfS0_S0_Pfiiiiiii)
        /*0020*/ 	.word	0x00000020


	//----- nvinfo : EIATTR_FRAME_SIZE
	.align		4
.L_5:
        /*0024*/ 	.byte	0x04, 0x11
        /*0026*/ 	.short	(.L_7 - .L_6)
	.align		4
.L_6:
        /*0028*/ 	.word	index@(_Z13conv2d_kernelPKfS0_S0_Pfiiiiiii)
        /*002c*/ 	.word	0x00000000


	//----- nvinfo : EIATTR_REGCOUNT
	.align		4
.L_7:
        /*0030*/ 	.byte	0x04, 0x2f
        /*0032*/ 	.short	(.L_9 - .L_8)
	.align		4
.L_8:
        /*0034*/ 	.word	index@(_Z23conv2d_transpose_kernelPKfS0_S0_Pfiiiiiii)
        /*0038*/ 	.word	0x00000020


	//----- nvinfo : EIATTR_FRAME_SIZE
	.align		4
.L_9:
        /*003c*/ 	.byte	0x04, 0x11
        /*003e*/ 	.short	(.L_11 - .L_10)
	.align		4
.L_10:
        /*0040*/ 	.word	index@(_Z23conv2d_transpose_kernelPKfS0_S0_Pfiiiiiii)
        /*0044*/ 	.word	0x00000000


	//----- nvinfo : EIATTR_REGCOUNT
	.align		4
.L_11:
        /*0048*/ 	.byte	0x04, 0x2f
        /*004a*/ 	.short	(.L_13 - .L_12)
	.align		4
.L_12:
        /*004c*/ 	.word	index@(_Z13gather_kernelPKfPKiPfiiii)
        /*0050*/ 	.word	0x0000000c


	//----- nvinfo : EIATTR_FRAME_SIZE
	.align		4
.L_13:
        /*0054*/ 	.byte	0x04, 0x11
        /*0056*/ 	.short	(.L_15 - .L_14)
	.align		4
.L_14:
        /*0058*/ 	.word	index@(_Z13gather_kernelPKfPKiPfiiii)
        /*005c*/ 	.word	0x00000000


	//----- nvinfo : EIATTR_MIN_STACK_SIZE
	.align		4
.L_15:
        /*0060*/ 	.byte	0x04, 0x12
        /*0062*/ 	.short	(.L_17 - .L_16)
	.align		4
.L_16:
        /*0064*/ 	.word	index@(_Z13gather_kernelPKfPKiPfiiii)
        /*0068*/ 	.word	0x00000000


	//----- nvinfo : EIATTR_MIN_STACK_SIZE
	.align		4
.L_17:
        /*006c*/ 	.byte	0x04, 0x12
        /*006e*/ 	.short	(.L_19 - .L_18)
	.align		4
.L_18:
        /*0070*/ 	.word	index@(_Z23conv2d_transpose_kernelPKfS0_S0_Pfiiiiiii)
        /*0074*/ 	.word	0x00000000


	//----- nvinfo : EIATTR_MIN_STACK_SIZE
	.align		4
.L_19:
        /*0078*/ 	.byte	0x04, 0x12
        /*007a*/ 	.short	(.L_21 - .L_20)
	.align		4
.L_20:
        /*007c*/ 	.word	index@(_Z13conv2d_kernelPKfS0_S0_Pfiiiiiii)
        /*0080*/ 	.word	0x00000000


	//----- nvinfo : EIATTR_MIN_STACK_SIZE
	.align		4
.L_21:
        /*0084*/ 	.byte	0x04, 0x12
        /*0086*/ 	.short	(.L_23 - .L_22)
	.align		4
.L_22:
        /*0088*/ 	.word	index@(_Z18scatter_add_kernelPKfPKiPfiiii)
        /*008c*/ 	.word	0x00000000
.L_23:


//--------------------- .nv.compat                --------------------------
	.section	.nv.compat,"",@"SHT_CUDA_COMPAT_INFO"
	.align	4
        /*0000*/ 	.byte	0x02, 0x09, 0x00, 0x00, 0x02, 0x02, 0x01, 0x00, 0x02, 0x05, 0x05, 0x00, 0x03, 0x07, 0x01, 0x01
        /*0010*/ 	.byte	0x02, 0x03, 0x00, 0x00, 0x02, 0x06, 0x01, 0x00, 0x04, 0x0b, 0x08, 0x00, 0x09, 0x00, 0x00, 0x00
        /*0020*/ 	.byte	0x00, 0x00, 0x00, 0x00


//--------------------- .nv.info._Z13gather_kernelPKfPKiPfiiii --------------------------
	.section	.nv.info._Z13gather_kernelPKfPKiPfiiii,"",@"SHT_CUDA_INFO"
	.sectionflags	@""
	.align	4


	//----- nvinfo : EIATTR_CUDA_API_VERSION
	.align		4
        /*0000*/ 	.byte	0x04, 0x37
        /*0002*/ 	.short	(.L_25 - .L_24)
.L_24:
        /*0004*/ 	.word	0x00000082


	//----- nvinfo : EIATTR_KPARAM_INFO
	.align		4
.L_25:
        /*0008*/ 	.byte	0x04, 0x17
        /*000a*/ 	.short	(.L_27 - .L_26)
.L_26:
        /*000c*/ 	.word	0x00000000
        /*0010*/ 	.short	0x0006
        /*0012*/ 	.short	0x0024
        /*0014*/ 	.byte	0x00, 0xf0, 0x11, 0x00


	//----- nvinfo : EIATTR_KPARAM_INFO
	.align		4
.L_27:
        /*0018*/ 	.byte	0x04, 0x17
        /*001a*/ 	.short	(.L_29 - .L_28)
.L_28:
        /*001c*/ 	.word	0x00000000
        /*0020*/ 	.short	0x0005
        /*0022*/ 	.short	0x0020
        /*0024*/ 	.byte	0x00, 0xf0, 0x11, 0x00


	//----- nvinfo : EIATTR_KPARAM_INFO
	.align		4
.L_29:
        /*0028*/ 	.byte	0x04, 0x17
        /*002a*/ 	.short	(.L_31 - .L_30)
.L_30:
        /*002c*/ 	.word	0x00000000
        /*0030*/ 	.short	0x0004
        /*0032*/ 	.short	0x001c
        /*0034*/ 	.byte	0x00, 0xf0, 0x11, 0x00


	//----- nvinfo : EIATTR_KPARAM_INFO
	.align		4
.L_31:
        /*0038*/ 	.byte	0x04, 0x17
        /*003a*/ 	.short	(.L_33 - .L_32)
.L_32:
        /*003c*/ 	.word	0x00000000
        /*0040*/ 	.short	0x0003
        /*0042*/ 	.short	0x0018
        /*0044*/ 	.byte	0x00, 0xf0, 0x11, 0x00


	//----- nvinfo : EIATTR_KPARAM_INFO
	.align		4
.L_33:
        /*0048*/ 	.byte	0x04, 0x17
        /*004a*/ 	.short	(.L_35 - .L_34)
.L_34:
        /*004c*/ 	.word	0x00000000
        /*0050*/ 	.short	0x0002
        /*0052*/ 	.short	0x0010
        /*0054*/ 	.byte	0x00, 0xf5, 0x21, 0x00


	//----- nvinfo : EIATTR_KPARAM_INFO
	.align		4
.L_35:
        /*0058*/ 	.byte	0x04, 0x17
        /*005a*/ 	.short	(.L_37 - .L_36)
.L_36:
        /*005c*/ 	.word	0x00000000
        /*0060*/ 	.short	0x0001
        /*0062*/ 	.short	0x0008
        /*0064*/ 	.byte	0x00, 0xf5, 0x21, 0x00


	//----- nvinfo : EIATTR_KPARAM_INFO
	.align		4
.L_37:
        /*0068*/ 	.byte	0x04, 0x17
        /*006a*/ 	.short	(.L_39 - .L_38)
.L_38:
        /*006c*/ 	.word	0x00000000
        /*0070*/ 	.short	0x0000
        /*0072*/ 	.short	0x0000
        /*0074*/ 	.byte	0x00, 0xf5, 0x21, 0x00


	//----- nvinfo : EIATTR_SPARSE_MMA_MASK
	.align		4
.L_39:
        /*0078*/ 	.byte	0x03, 0x50
        /*007a*/ 	.short	0x0000


	//----- nvinfo : EIATTR_MAXREG_COUNT
	.align		4
        /*007c*/ 	.byte	0x03, 0x1b
        /*007e*/ 	.short	0x00ff


	//----- nvinfo : EIATTR_MERCURY_ISA_VERSION
	.align		4
        /*0080*/ 	.byte	0x03, 0x5f
        /*0082*/ 	.short	0x0101


	//----- nvinfo : EIATTR_VRC_CTA_INIT_COUNT
	.align		4
        /*0084*/ 	.byte	0x02, 0x4a
	.zero		1
	.zero		1


	//----- nvinfo : EIATTR_EXIT_INSTR_OFFSETS
	.align		4
        /*0088*/ 	.byte	0x04, 0x1c
        /*008a*/ 	.short	(.L_41 - .L_40)


	//   ....[0]....
.L_40:
        /*008c*/ 	.word	0x00000120


	//   ....[1]....
        /*0090*/ 	.word	0x00000240


	//----- nvinfo : EIATTR_CBANK_PARAM_SIZE
	.align		4
.L_41:
        /*0094*/ 	.byte	0x03, 0x19
        /*0096*/ 	.short	0x0028


	//----- nvinfo : EIATTR_PARAM_CBANK
	.align		4
        /*0098*/ 	.byte	0x04, 0x0a
        /*009a*/ 	.short	(.L_43 - .L_42)
	.align		4
.L_42:
        /*009c*/ 	.word	index@(.nv.constant0._Z13gather_kernelPKfPKiPfiiii)
        /*00a0*/ 	.short	0x0380
        /*00a2*/ 	.short	0x0028


	//----- nvinfo : EIATTR_SW_WAR
	.align		4
.L_43:
        /*00a4*/ 	.byte	0x04, 0x36
        /*00a6*/ 	.short	(.L_45 - .L_44)
.L_44:
        /*00a8*/ 	.word	0x00000008
.L_45:


//--------------------- .nv.info._Z23conv2d_transpose_kernelPKfS0_S0_Pfiiiiiii --------------------------
	.section	.nv.info._Z23conv2d_transpose_kernelPKfS0_S0_Pfiiiiiii,"",@"SHT_CUDA_INFO"
	.sectionflags	@""
	.align	4


	//----- nvinfo : EIATTR_CUDA_API_VERSION
	.align		4
        /*0000*/ 	.byte	0x04, 0x37
        /*0002*/ 	.short	(.L_47 - .L_46)
.L_46:
        /*0004*/ 	.word	0x00000082


	//----- nvinfo : EIATTR_KPARAM_INFO
	.align		4
.L_47:
        /*0008*/ 	.byte	0x04, 0x17
        /*000a*/ 	.short	(.L_49 - .L_48)
.L_48:
        /*000c*/ 	.word	0x00000000
        /*0010*/ 	.short	0x000a
        /*0012*/ 	.short	0x0038
        /*0014*/ 	.byte	0x00, 0xf0, 0x11, 0x00


	//----- nvinfo : EIATTR_KPARAM_INFO
	.align		4
.L_49:
        /*0018*/ 	.byte	0x04, 0x17
        /*001a*/ 	.short	(.L_51 - .L_50)
.L_50:
        /*001c*/ 	.word	0x00000000
        /*0020*/ 	.short	0x0009
        /*0022*/ 	.short	0x0034
        /*0024*/ 	.byte	0x00, 0xf0, 0x11, 0x00


	//----- nvinfo : EIATTR_KPARAM_INFO
	.align		4
.L_51:
        /*0028*/ 	.byte	0x04, 0x17
        /*002a*/ 	.short	(.L_53 - .L_52)
.L_52:
        /*002c*/ 	.word	0x00000000
        /*0030*/ 	.short	0x0008
        /*0032*/ 	.short	0x0030
        /*0034*/ 	.byte	0x00, 0xf0, 0x11, 0x00


	//----- nvinfo : EIATTR_KPARAM_INFO
	.align		4
.L_53:
        /*0038*/ 	.byte	0x04, 0x17
        /*003a*/ 	.short	(.L_55 - .L_54)
.L_54:
        /*003c*/ 	.word	0x00000000
        /*0040*/ 	.short	0x0007
        /*0042*/ 	.short	0x002c
        /*0044*/ 	.byte	0x00, 0xf0, 0x11, 0x00


	//----- nvinfo : EIATTR_KPARAM_INFO
	.align		4
.L_55:
        /*0048*/ 	.byte	0x04, 0x17
        /*004a*/ 	.short	(.L_57 - .L_56)
.L_56:
        /*004c*/ 	.word	0x00000000
        /*0050*/ 	.short	0x0006
        /*0052*/ 	.short	0x0028
        /*0054*/ 	.byte	0x00, 0xf0, 0x11, 0x00


	//----- nvinfo : EIATTR_KPARAM_INFO
	.align		4
.L_57:
        /*0058*/ 	.byte	0x04, 0x17
        /*005a*/ 	.short	(.L_59 - .L_58)
.L_58:
        /*005c*/ 	.word	0x00000000
        /*0060*/ 	.short	0x0005
        /*0062*/ 	.short	0x0024
        /*0064*/ 	.byte	0x00, 0xf0, 0x11, 0x00


	//----- nvinfo : EIATTR_KPARAM_INFO
	.align		4
.L_59:
        /*0068*/ 	.byte	0x04, 0x17
        /*006a*/ 	.short	(.L_61 - .L_60)
.L_60:
        /*006c*/ 	.word	0x00000000
        /*0070*/ 	.short	0x0004
        /*0072*/ 	.short	0x0020
        /*0074*/ 	.byte	0x00, 0xf0, 0x11, 0x00


	//----- nvinfo : EIATTR_KPARAM_INFO
	.align		4
.L_61:
        /*0078*/ 	.byte	0x04, 0x17
        /*007a*/ 	.short	(.L_63 - .L_62)
.L_62:
        /*007c*/ 	.word	0x00000000
        /*0080*/ 	.short	0x0003
        /*0082*/ 	.short	0x0018
        /*0084*/ 	.byte	0x00, 0xf5, 0x21, 0x00


	//----- nvinfo : EIATTR_KPARAM_INFO
	.align		4
.L_63:
        /*0088*/ 	.byte	0x04, 0x17
        /*008a*/ 	.short	(.L_65 - .L_64)
.L_64:
        /*008c*/ 	.word	0x00000000
        /*0090*/ 	.short	0x0002
        /*0092*/ 	.short	0x0010
        /*0094*/ 	.byte	0x00, 0xf5, 0x21, 0x00


	//----- nvinfo : EIATTR_KPARAM_INFO
	.align		4
.L_65:
        /*0098*/ 	.byte	0x04, 0x17
        /*009a*/ 	.short	(.L_67 - .L_66)
.L_66:
        /*009c*/ 	.word	0x00000000
        /*00a0*/ 	.short	0x0001
        /*00a2*/ 	.short	0x0008
        /*00a4*/ 	.byte	0x00, 0xf5, 0x21, 0x00


	//----- nvinfo : EIATTR_KPARAM_INFO
	.align		4
.L_67:
        /*00a8*/ 	.byte	0x04, 0x17
        /*00aa*/ 	.short	(.L_69 - .L_68)
.L_68:
        /*00ac*/ 	.word	0x00000000
        /*00b0*/ 	.short	0x0000
        /*00b2*/ 	.short	0x0000
        /*00b4*/ 	.byte	0x00, 0xf5, 0x21, 0x00


	//----- nvinfo : EIATTR_SPARSE_MMA_MASK
	.align		4
.L_69:
        /*00b8*/ 	.byte	0x03, 0x50
        /*00ba*/ 	.short	0x0000


	//----- nvinfo : EIATTR_MAXREG_COUNT
	.align		4
        /*00bc*/ 	.byte	0x03, 0x1b
        /*00be*/ 	.short	0x00ff


	//----- nvinfo : EIATTR_MERCURY_ISA_VERSION
	.align		4
        /*00c0*/ 	.byte	0x03, 0x5f
        /*00c2*/ 	.short	0x0101


	//----- nvinfo : EIATTR_VRC_CTA_INIT_COUNT
	.align		4
        /*00c4*/ 	.byte	0x02, 0x4a
	.zero		1
	.zero		1


	//----- nvinfo : EIATTR_EXIT_INSTR_OFFSETS
	.align		4
        /*00c8*/ 	.byte	0x04, 0x1c
        /*00ca*/ 	.short	(.L_71 - .L_70)


	//   ....[0]....
.L_70:
        /*00cc*/ 	.word	0x00000130


	//   ....[1]....
        /*00d0*/ 	.word	0x000016e0


	//----- nvinfo : EIATTR_CRS_STACK_SIZE
	.align		4
.L_71:
        /*00d4*/ 	.byte	0x04, 0x1e
        /*00d6*/ 	.short	(.L_73 - .L_72)
.L_72:
        /*00d8*/ 	.word	0x00000000


	//----- nvinfo : EIATTR_CBANK_PARAM_SIZE
	.align		4
.L_73:
        /*00dc*/ 	.byte	0x03, 0x19
        /*00de*/ 	.short	0x003c


	//----- nvinfo : EIATTR_PARAM_CBANK
	.align		4
        /*00e0*/ 	.byte	0x04, 0x0a
        /*00e2*/ 	.short	(.L_75 - .L_74)
	.align		4
.L_74:
        /*00e4*/ 	.word	index@(.nv.constant0._Z23conv2d_transpose_kernelPKfS0_S0_Pfiiiiiii)
        /*00e8*/ 	.short	0x0380
        /*00ea*/ 	.short	0x003c


	//----- nvinfo : EIATTR_SW_WAR
	.align		4
.L_75:
        /*00ec*/ 	.byte	0x04, 0x36
        /*00ee*/ 	.short	(.L_77 - .L_76)
.L_76:
        /*00f0*/ 	.word	0x00000008
.L_77:


//--------------------- .nv.info._Z13conv2d_kernelPKfS0_S0_Pfiiiiiii --------------------------
	.section	.nv.info._Z13conv2d_kernelPKfS0_S0_Pfiiiiiii,"",@"SHT_CUDA_INFO"
	.sectionflags	@""
	.align	4


	//----- nvinfo : EIATTR_CUDA_API_VERSION
	.align		4
        /*0000*/ 	.byte	0x04, 0x37
        /*0002*/ 	.short	(.L_79 - .L_78)
.L_78:
        /*0004*/ 	.word	0x00000082


	//----- nvinfo : EIATTR_KPARAM_INFO
	.align		4
.L_79:
        /*0008*/ 	.byte	0x04, 0x17
        /*000a*/ 	.short	(.L_81 - .L_80)
.L_80:
        /*000c*/ 	.word	0x00000000
        /*0010*/ 	.short	0x000a
        /*0012*/ 	.short	0x0038
        /*0014*/ 	.byte	0x00, 0xf0, 0x11, 0x00


	//----- nvinfo : EIATTR_KPARAM_INFO
	.align		4
.L_81:
        /*0018*/ 	.byte	0x04, 0x17
        /*001a*/ 	.short	(.L_83 - .L_82)
.L_82:
        /*001c*/ 	.word	0x00000000
        /*0020*/ 	.short	0x0009
        /*0022*/ 	.short	0x0034
        /*0024*/ 	.byte	0x00, 0xf0, 0x11, 0x00


	//----- nvinfo : EIATTR_KPARAM_INFO
	.align		4
.L_83:
        /*0028*/ 	.byte	0x04, 0x17
        /*002a*/ 	.short	(.L_85 - .L_84)
.L_84:
        /*002c*/ 	.word	0x00000000
        /*0030*/ 	.short	0x0008
        /*0032*/ 	.short	0x0030
        /*0034*/ 	.byte	0x00, 0xf0, 0x11, 0x00


	//----- nvinfo : EIATTR_KPARAM_INFO
	.align		4
.L_85:
        /*0038*/ 	.byte	0x04, 0x17
        /*003a*/ 	.short	(.L_87 - .L_86)
.L_86:
        /*003c*/ 	.word	0x00000000
        /*0040*/ 	.short	0x0007
        /*0042*/ 	.short	0x002c
        /*0044*/ 	.byte	0x00, 0xf0, 0x11, 0x00


	//----- nvinfo : EIATTR_KPARAM_INFO
	.align		4
.L_87:
        /*0048*/ 	.byte	0x04, 0x17
        /*004a*/ 	.short	(.L_89 - .L_88)
.L_88:
        /*004c*/ 	.word	0x00000000
        /*0050*/ 	.short	0x0006
        /*0052*/ 	.short	0x0028
        /*0054*/ 	.byte	0x00, 0xf0, 0x11, 0x00


	//----- nvinfo : EIATTR_KPARAM_INFO
	.align		4
.L_89:
        /*0058*/ 	.byte	0x04, 0x17
        /*005a*/ 	.short	(.L_91 - .L_90)
.L_90:
        /*005c*/ 	.word	0x00000000
        /*0060*/ 	.short	0x0005
        /*0062*/ 	.short	0x0024
        /*0064*/ 	.byte	0x00, 0xf0, 0x11, 0x00


	//----- nvinfo : EIATTR_KPARAM_INFO
	.align		4
.L_91:
        /*0068*/ 	.byte	0x04, 0x17
        /*006a*/ 	.short	(.L_93 - .L_92)
.L_92:
        /*006c*/ 	.word	0x00000000
        /*0070*/ 	.short	0x0004
        /*0072*/ 	.short	0x0020
        /*0074*/ 	.byte	0x00, 0xf0, 0x11, 0x00


	//----- nvinfo : EIATTR_KPARAM_INFO
	.align		4
.L_93:
        /*0078*/ 	.byte	0x04, 0x17
        /*007a*/ 	.short	(.L_95 - .L_94)
.L_94:
        /*007c*/ 	.word	0x00000000
        /*0080*/ 	.short	0x0003
        /*0082*/ 	.short	0x0018
        /*0084*/ 	.byte	0x00, 0xf5, 0x21, 0x00


	//----- nvinfo : EIATTR_KPARAM_INFO
	.align		4
.L_95:
        /*0088*/ 	.byte	0x04, 0x17
        /*008a*/ 	.short	(.L_97 - .L_96)
.L_96:
        /*008c*/ 	.word	0x00000000
        /*0090*/ 	.short	0x0002
        /*0092*/ 	.short	0x0010
        /*0094*/ 	.byte	0x00, 0xf5, 0x21, 0x00


	//----- nvinfo : EIATTR_KPARAM_INFO
	.align		4
.L_97:
        /*0098*/ 	.byte	0x04, 0x17
        /*009a*/ 	.short	(.L_99 - .L_98)
.L_98:
        /*009c*/ 	.word	0x00000000
        /*00a0*/ 	.short	0x0001
        /*00a2*/ 	.short	0x0008
        /*00a4*/ 	.byte	0x00, 0xf5, 0x21, 0x00


	//----- nvinfo : EIATTR_KPARAM_INFO
	.align		4
.L_99:
        /*00a8*/ 	.byte	0x04, 0x17
        /*00aa*/ 	.short	(.L_101 - .L_100)
.L_100:
        /*00ac*/ 	.word	0x00000000
        /*00b0*/ 	.short	0x0000
        /*00b2*/ 	.short	0x0000
        /*00b4*/ 	.byte	0x00, 0xf5, 0x21, 0x00


	//----- nvinfo : EIATTR_SPARSE_MMA_MASK
	.align		4
.L_101:
        /*00b8*/ 	.byte	0x03, 0x50
        /*00ba*/ 	.short	0x0000


	//----- nvinfo : EIATTR_MAXREG_COUNT
	.align		4
        /*00bc*/ 	.byte	0x03, 0x1b
        /*00be*/ 	.short	0x00ff


	//----- nvinfo : EIATTR_MERCURY_ISA_VERSION
	.align		4
        /*00c0*/ 	.byte	0x03, 0x5f
        /*00c2*/ 	.short	0x0101


	//----- nvinfo : EIATTR_VRC_CTA_INIT_COUNT
	.align		4
        /*00c4*/ 	.byte	0x02, 0x4a
	.zero		1
	.zero		1


	//----- nvinfo : EIATTR_EXIT_INSTR_OFFSETS
	.align		4
        /*00c8*/ 	.byte	0x04, 0x1c
        /*00ca*/ 	.short	(.L_103 - .L_102)


	//   ....[0]....
.L_102:
        /*00cc*/ 	.word	0x00000130


	//   ....[1]....
        /*00d0*/ 	.word	0x000019d0


	//----- nvinfo : EIATTR_CRS_STACK_SIZE
	.align		4
.L_103:
        /*00d4*/ 	.byte	0x04, 0x1e
        /*00d6*/ 	.short	(.L_105 - .L_104)
.L_104:
        /*00d8*/ 	.word	0x00000000


	//----- nvinfo : EIATTR_CBANK_PARAM_SIZE
	.align		4
.L_105:
        /*00dc*/ 	.byte	0x03, 0x19
        /*00de*/ 	.short	0x003c


	//----- nvinfo : EIATTR_PARAM_CBANK
	.align		4
        /*00e0*/ 	.byte	0x04, 0x0a
        /*00e2*/ 	.short	(.L_107 - .L_106)
	.align		4
.L_106:
        /*00e4*/ 	.word	index@(.nv.constant0._Z13conv2d_kernelPKfS0_S0_Pfiiiiiii)
        /*00e8*/ 	.short	0x0380
        /*00ea*/ 	.short	0x003c


	//----- nvinfo : EIATTR_SW_WAR
	.align		4
.L_107:
        /*00ec*/ 	.byte	0x04, 0x36
        /*00ee*/ 	.short	(.L_109 - .L_108)
.L_108:
        /*00f0*/ 	.word	0x00000008
.L_109:


//--------------------- .nv.info._Z18scatter_add_kernelPKfPKiPfiiii --------------------------
	.section	.nv.info._Z18scatter_add_kernelPKfPKiPfiiii,"",@"SHT_CUDA_INFO"
	.sectionflags	@""
	.align	4


	//----- nvinfo : EIATTR_CUDA_API_VERSION
	.align		4
        /*0000*/ 	.byte	0x04, 0x37
        /*0002*/ 	.short	(.L_111 - .L_110)
.L_110:
        /*0004*/ 	.word	0x00000082


	//----- nvinfo : EIATTR_KPARAM_INFO
	.align		4
.L_111:
        /*0008*/ 	.byte	0x04, 0x17
        /*000a*/ 	.short	(.L_113 - .L_112)
.L_112:
        /*000c*/ 	.word	0x00000000
        /*0010*/ 	.short	0x0006
        /*0012*/ 	.short	0x0024
        /*0014*/ 	.byte	0x00, 0xf0, 0x11, 0x00


	//----- nvinfo : EIATTR_KPARAM_INFO
	.align		4
.L_113:
        /*0018*/ 	.byte	0x04, 0x17
        /*001a*/ 	.short	(.L_115 - .L_114)
.L_114:
        /*001c*/ 	.word	0x00000000
        /*0020*/ 	.short	0x0005
        /*0022*/ 	.short	0x0020
        /*0024*/ 	.byte	0x00, 0xf0, 0x11, 0x00


	//----- nvinfo : EIATTR_KPARAM_INFO
	.align		4
.L_115:
        /*0028*/ 	.byte	0x04, 0x17
        /*002a*/ 	.short	(.L_117 - .L_116)
.L_116:
        /*002c*/ 	.word	0x00000000
        /*0030*/ 	.short	0x0004
        /*0032*/ 	.short	0x001c
        /*0034*/ 	.byte	0x00, 0xf0, 0x11, 0x00


	//----- nvinfo : EIATTR_KPARAM_INFO
	.align		4
.L_117:
        /*0038*/ 	.byte	0x04, 0x17
        /*003a*/ 	.short	(.L_119 - .L_118)
.L_118:
        /*003c*/ 	.word	0x00000000
        /*0040*/ 	.short	0x0003
        /*0042*/ 	.short	0x0018
        /*0044*/ 	.byte	0x00, 0xf0, 0x11, 0x00


	//----- nvinfo : EIATTR_KPARAM_INFO
	.align		4
.L_119:
        /*0048*/ 	.byte	0x04, 0x17
        /*004a*/ 	.short	(.L_121 - .L_120)
.L_120:
        /*004c*/ 	.word	0x00000000
        /*0050*/ 	.short	0x0002
        /*0052*/ 	.short	0x0010
        /*0054*/ 	.byte	0x00, 0xf5, 0x21, 0x00


	//----- nvinfo : EIATTR_KPARAM_INFO
	.align		4
.L_121:
        /*0058*/ 	.byte	0x04, 0x17
        /*005a*/ 	.short	(.L_123 - .L_122)
.L_122:
        /*005c*/ 	.word	0x00000000
        /*0060*/ 	.short	0x0001
        /*0062*/ 	.short	0x0008
        /*0064*/ 	.byte	0x00, 0xf5, 0x21, 0x00


	//----- nvinfo : EIATTR_KPARAM_INFO
	.align		4
.L_123:
        /*0068*/ 	.byte	0x04, 0x17
        /*006a*/ 	.short	(.L_125 - .L_124)
.L_124:
        /*006c*/ 	.word	0x00000000
        /*0070*/ 	.short	0x0000
        /*0072*/ 	.short	0x0000
        /*0074*/ 	.byte	0x00, 0xf5, 0x21, 0x00


	//----- nvinfo : EIATTR_SPARSE_MMA_MASK
	.align		4
.L_125:
        /*0078*/ 	.byte	0x03, 0x50
        /*007a*/ 	.short	0x0000


	//----- nvinfo : EIATTR_MAXREG_COUNT
	.align		4
        /*007c*/ 	.byte	0x03, 0x1b
        /*007e*/ 	.short	0x00ff


	//----- nvinfo : EIATTR_MERCURY_ISA_VERSION
	.align		4
        /*0080*/ 	.byte	0x03, 0x5f
        /*0082*/ 	.short	0x0101


	//----- nvinfo : EIATTR_VRC_CTA_INIT_COUNT
	.align		4
        /*0084*/ 	.byte	0x02, 0x4a
	.zero		1
	.zero		1


	//----- nvinfo : EIATTR_EXIT_INSTR_OFFSETS
	.align		4
        /*0088*/ 	.byte	0x04, 0x1c
        /*008a*/ 	.short	(.L_127 - .L_126)


	//   ....[0]....
.L_126:
        /*008c*/ 	.word	0x00000120


	//   ....[1]....
        /*0090*/ 	.word	0x00000260


	//----- nvinfo : EIATTR_CBANK_PARAM_SIZE
	.align		4
.L_127:
        /*0094*/ 	.byte	0x03, 0x19
        /*0096*/ 	.short	0x0028


	//----- nvinfo : EIATTR_PARAM_CBANK
	.align		4
        /*0098*/ 	.byte	0x04, 0x0a
        /*009a*/ 	.short	(.L_129 - .L_128)
	.align		4
.L_128:
        /*009c*/ 	.word	index@(.nv.constant0._Z18scatter_add_kernelPKfPKiPfiiii)
        /*00a0*/ 	.short	0x0380
        /*00a2*/ 	.short	0x0028


	//----- nvinfo : EIATTR_SW_WAR
	.align		4
.L_129:
        /*00a4*/ 	.byte	0x04, 0x36
        /*00a6*/ 	.short	(.L_131 - .L_130)
.L_130:
        /*00a8*/ 	.word	0x00000008
.L_131:


//--------------------- .nv.callgraph             --------------------------
	.section	.nv.callgraph,"",@"SHT_CUDA_CALLGRAPH"
	.align	4
	.sectionentsize	8
	.align		4
        /*0000*/ 	.word	0x00000000
	.align		4
        /*0004*/ 	.word	0xffffffff
	.align		4
        /*0008*/ 	.word	0x00000000
	.align		4
        /*000c*/ 	.word	0xfffffffe
	.align		4
        /*0010*/ 	.word	0x00000000
	.align		4
        /*0014*/ 	.word	0xfffffffd
	.align		4
        /*0018*/ 	.word	0x00000000
	.align		4
        /*001c*/ 	.word	0xfffffffc


//--------------------- .text._Z13gather_kernelPKfPKiPfiiii --------------------------
	.section	.text._Z13gather_kernelPKfPKiPfiiii,"ax",@progbits
	.align	128
        .global         _Z13gather_kernelPKfPKiPfiiii
        .type           _Z13gather_kernelPKfPKiPfiiii,@function
        .size           _Z13gather_kernelPKfPKiPfiiii,(.L_x_29 - _Z13gather_kernelPKfPKiPfiiii)
        .other          _Z13gather_kernelPKfPKiPfiiii,@"STO_CUDA_ENTRY STV_DEFAULT"
_Z13gather_kernelPKfPKiPfiiii:
.text._Z13gather_kernelPKfPKiPfiiii:
[----:B------:R-:W-:Y:S01]  /*0000*/  LDC R1, c[0x0][0x37c] ;  /* 0x0000df00ff017b82 */ /* 0x000fe20000000800 */
[----:B------:R-:W0:Y:S07]  /*0010*/  S2R R5, SR_TID.Y ;  /* 0x0000000000057919 */ /* 0x000e2e0000002200 */
[----:B------:R-:W1:Y:S01]  /*0020*/  LDC R0, c[0x0][0x368] ;  /* 0x0000da00ff007b82 */ /* 0x000e620000000800 */
[----:B------:R-:W2:Y:S01]  /*0030*/  LDCU.64 UR8, c[0x0][0x398] ;  /* 0x00007300ff0877ac */ /* 0x000ea20008000a00 */
[----:B------:R-:W1:Y:S01]  /*0040*/  S2R R3, SR_TID.Z ;  /* 0x0000000000037919 */ /* 0x000e620000002300 */
[----:B------:R-:W3:Y:S01]  /*0050*/  LDCU UR10, c[0x0][0x3a0] ;  /* 0x00007400ff0a77ac */ /* 0x000ee20008000800 */
[----:B------:R-:W4:Y:S04]  /*0060*/  S2R R7, SR_TID.X ;  /* 0x0000000000077919 */ /* 0x000f280000002100 */
[----:B------:R-:W0:Y:S08]  /*0070*/  S2UR UR5, SR_CTAID.Y ;  /* 0x00000000000579c3 */ /* 0x000e300000002600 */
[----:B------:R-:W0:Y:S08]  /*0080*/  LDC R4, c[0x0][0x364] ;  /* 0x0000d900ff047b82 */ /* 0x000e300000000800 */
[----:B------:R-:W1:Y:S08]  /*0090*/  S2UR UR4, SR_CTAID.Z ;  /* 0x00000000000479c3 */ /* 0x000e700000002700 */
[----:B------:R-:W4:Y:S08]  /*00a0*/  S2UR UR6, SR_CTAID.X ;  /* 0x00000000000679c3 */ /* 0x000f300000002500 */
[----:B------:R-:W4:Y:S01]  /*00b0*/  LDC R2, c[0x0][0x360] ;  /* 0x0000d800ff027b82 */ /* 0x000f220000000800 */
[----:B0-----:R-:W-:-:S05]  /*00c0*/  IMAD R4, R4, UR5, R5 ;  /* 0x0000000504047c24 */ /* 0x001fca000f8e0205 */
[----:B--2---:R-:W-:Y:S01]  /*00d0*/  ISETP.GE.AND P0, PT, R4, UR9, PT ;  /* 0x0000000904007c0c */ /* 0x004fe2000bf06270 */
[----:B-1----:R-:W-:-:S05]  /*00e0*/  IMAD R0, R0, UR4, R3 ;  /* 0x0000000400007c24 */ /* 0x002fca000f8e0203 */
[----:B------:R-:W-:Y:S01]  /*00f0*/  ISETP.GE.OR P0, PT, R0, UR8, P0 ;  /* 0x0000000800007c0c */ /* 0x000fe20008706670 */
[----:B----4-:R-:W-:-:S05]  /*0100*/  IMAD R5, R2, UR6, R7 ;  /* 0x0000000602057c24 */ /* 0x010fca000f8e0207 */
[----:B---3--:R-:W-:-:S13]  /*0110*/  ISETP.GE.OR P0, PT, R5, UR10, P0 ;  /* 0x0000000a05007c0c */ /* 0x008fda0008706670 */
[----:B------:R-:W-:Y:S05]  /*0120*/  @P0 EXIT ;  /* 0x000000000000094d */ /* 0x000fea0003800000 */
[----:B------:R-:W0:Y:S01]  /*0130*/  LDCU UR4, c[0x0][0x3a4] ;  /* 0x00007480ff0477ac */ /* 0x000e220008000800 */
[----:B------:R-:W1:Y:S01]  /*0140*/  LDC.64 R2, c[0x0][0x388] ;  /* 0x0000e200ff027b82 */ /* 0x000e620000000a00 */
[----:B------:R-:W-:Y:S01]  /*0150*/  IMAD R0, R0, UR9, RZ ;  /* 0x0000000900007c24 */ /* 0x000fe2000f8e02ff */
[----:B------:R-:W2:Y:S01]  /*0160*/  LDCU.64 UR6, c[0x0][0x358] ;  /* 0x00006b00ff0677ac */ /* 0x000ea20008000a00 */
[----:B0-----:R-:W-:-:S06]  /*0170*/  UIMAD UR4, UR10, UR4, URZ ;  /* 0x000000040a0472a4 */ /* 0x001fcc000f8e02ff */
[----:B------:R-:W-:Y:S02]  /*0180*/  IMAD R7, R4, UR4, R5 ;  /* 0x0000000404077c24 */ /* 0x000fe4000f8e0205 */
[----:B------:R-:W0:Y:S02]  /*0190*/  LDC.64 R4, c[0x0][0x380] ;  /* 0x0000e000ff047b82 */ /* 0x000e240000000a00 */
[----:B------:R-:W-:-:S04]  /*01a0*/  IMAD R9, R0, UR4, R7 ;  /* 0x0000000400097c24 */ /* 0x000fc8000f8e0207 */
[----:B-1----:R-:W-:-:S06]  /*01b0*/  IMAD.WIDE R2, R9, 0x4, R2 ;  /* 0x0000000409027825 */ /* 0x002fcc00078e0202 */
[----:B--2---:R-:W2:Y:S01]  /*01c0*/  LDG.E R2, desc[UR6][R2.64] ;  /* 0x0000000602027981 */ /* 0x004ea2000c1e1900 */
[----:B------:R-:W-:-:S06]  /*01d0*/  UIMAD UR4, UR9, UR4, URZ ;  /* 0x00000004090472a4 */ /* 0x000fcc000f8e02ff */
[----:B--2---:R-:W-:-:S04]  /*01e0*/  IMAD R7, R2, UR4, R7 ;  /* 0x0000000402077c24 */ /* 0x004fc8000f8e0207 */
[----:B0-----:R-:W-:Y:S02]  /*01f0*/  IMAD.WIDE R4, R7, 0x4, R4 ;  /* 0x0000000407047825 */ /* 0x001fe400078e0204 */
[----:B------:R-:W0:Y:S04]  /*0200*/  LDC.64 R6, c[0x0][0x390] ;  /* 0x0000e400ff067b82 */ /* 0x000e280000000a00 */
[----:B------:R-:W2:Y:S01]  /*0210*/  LDG.E R5, desc[UR6][R4.64] ;  /* 0x0000000604057981 */ /* 0x000ea2000c1e1900 */
[----:B0-----:R-:W-:-:S05]  /*0220*/  IMAD.WIDE R6, R9, 0x4, R6 ;  /* 0x0000000409067825 */ /* 0x001fca00078e0206 */
[----:B--2---:R-:W-:Y:S01]  /*0230*/  STG.E desc[UR6][R6.64], R5 ;  /* 0x0000000506007986 */ /* 0x004fe2000c101906 */
[----:B------:R-:W-:Y:S05]  /*0240*/  EXIT ;  /* 0x000000000000794d */ /* 0x000fea0003800000 */
.L_x_0:
[----:B------:R-:W-:-:S00]  /*0250*/  BRA `(.L_x_0) ;  /* 0xfffffffc00fc7947 */ /* 0x000fc0000383ffff */
[----:B------:R-:W-:-:S00]  /*0260*/  NOP ;  /* 0x0000000000007918 */ /* 0x000fc00000000000 */
        /* <DEDUP_REMOVED lines=9> */
.L_x_29:


//--------------------- .text._Z23conv2d_transpose_kernelPKfS0_S0_Pfiiiiiii --------------------------
	.section	.text._Z23conv2d_transpose_kernelPKfS0_S0_Pfiiiiiii,"ax",@progbits
	.align	128
        .global         _Z23conv2d_transpose_kernelPKfS0_S0_Pfiiiiiii
        .type           _Z23conv2d_transpose_kernelPKfS0_S0_Pfiiiiiii,@function
        .size           _Z23conv2d_transpose_kernelPKfS0_S0_Pfiiiiiii,(.L_x_30 - _Z23conv2d_transpose_kernelPKfS0_S0_Pfiiiiiii)
        .other          _Z23conv2d_transpose_kernelPKfS0_S0_Pfiiiiiii,@"STO_CUDA_ENTRY STV_DEFAULT"
_Z23conv2d_transpose_kernelPKfS0_S0_Pfiiiiiii:
.text._Z23conv2d_transpose_kernelPKfS0_S0_Pfiiiiiii:
        /* <DEDUP_REMOVED lines=12> */
[----:B0-----:R-:W-:Y:S01]  /*00c0*/  IMAD R0, R0, UR6, R3 ;  /* 0x0000000600007c24 */ /* 0x001fe2000f8e0203 */
[----:B--2---:R-:W-:-:S04]  /*00d0*/  MOV R3, UR9 ;  /* 0x0000000900037c02 */ /* 0x004fc80008000f00 */
[----:B------:R-:W-:Y:S01]  /*00e0*/  ISETP.GE.AND P0, PT, R0, R3, PT ;  /* 0x000000030000720c */ /* 0x000fe20003f06270 */
[----:B-1----:R-:W-:-:S05]  /*00f0*/  IMAD R5, R5, UR4, R2 ;  /* 0x0000000405057c24 */ /* 0x002fca000f8e0202 */
[----:B------:R-:W-:Y:S01]  /*0100*/  ISETP.GE.OR P0, PT, R5, UR8, P0 ;  /* 0x0000000805007c0c */ /* 0x000fe20008706670 */
[----:B----4-:R-:W-:-:S05]  /*0110*/  IMAD R2, R4, UR7, R7 ;  /* 0x0000000704027c24 */ /* 0x010fca000f8e0207 */
[----:B---3--:R-:W-:-:S13]  /*0120*/  ISETP.GE.OR P0, PT, R2, UR5, P0 ;  /* 0x0000000502007c0c */ /* 0x008fda0008706670 */
[----:B------:R-:W-:Y:S05]  /*0130*/  @P0 EXIT ;  /* 0x000000000000094d */ /* 0x000fea0003800000 */
[----:B------:R-:W0:Y:S01]  /*0140*/  LDCU UR4, c[0x0][0x3a8] ;  /* 0x00007500ff0477ac */ /* 0x000e220008000800 */
[----:B------:R-:W-:Y:S01]  /*0150*/  HFMA2 R14, -RZ, RZ, 0, 0 ;  /* 0x00000000ff0e7431 */ /* 0x000fe200000001ff */
[----:B------:R-:W1:Y:S01]  /*0160*/  LDCU.64 UR10, c[0x0][0x358] ;  /* 0x00006b00ff0a77ac */ /* 0x000e620008000a00 */
[----:B0-----:R-:W-:-:S04]  /*0170*/  MOV R4, UR4 ;  /* 0x0000000400047c02 */ /* 0x001fc80008000f00 */
[----:B------:R-:W-:-:S13]  /*0180*/  ISETP.GE.AND P0, PT, R4, 0x1, PT ;  /* 0x000000010400780c */ /* 0x000fda0003f06270 */
[----:B-1----:R-:W-:Y:S05]  /*0190*/  @!P0 BRA `(.L_x_1) ;  /* 0x0000000800608947 */ /* 0x002fea0003800000 */
[C---:B------:R-:W-:Y:S02]  /*01a0*/  ISETP.GE.U32.AND P0, PT, R4.reuse, 0x8, PT ;  /* 0x000000080400780c */ /* 0x040fe40003f06070 */
[----:B------:R-:W-:Y:S02]  /*01b0*/  LOP3.LUT R7, R4, 0x7, RZ, 0xc0, !PT ;  /* 0x0000000704077812 */ /* 0x000fe400078ec0ff */
[----:B------:R-:W-:Y:S02]  /*01c0*/  MOV R14, RZ ;  /* 0x000000ff000e7202 */ /* 0x000fe40000000f00 */
[----:B------:R-:W-:Y:S02]  /*01d0*/  ISETP.NE.AND P1, PT, R7, RZ, PT ;  /* 0x000000ff0700720c */ /* 0x000fe40003f25270 */
[----:B------:R-:W-:-:S05]  /*01e0*/  MOV R6, RZ ;  /* 0x000000ff00067202 */ /* 0x000fca0000000f00 */
[----:B------:R-:W-:Y:S06]  /*01f0*/  @!P0 BRA `(.L_x_2) ;  /* 0x00000004001c8947 */ /* 0x000fec0003800000 */
[----:B------:R-:W-:Y:S01]  /*0200*/  LOP3.LUT R6, R4, 0x7ffffff8, RZ, 0xc0, !PT ;  /* 0x7ffffff804067812 */ /* 0x000fe200078ec0ff */
[----:B------:R-:W0:Y:S01]  /*0210*/  LDCU UR6, c[0x0][0x3b0] ;  /* 0x00007600ff0677ac */ /* 0x000e220008000800 */
[----:B------:R-:W-:Y:S01]  /*0220*/  MOV R14, RZ ;  /* 0x000000ff000e7202 */ /* 0x000fe20000000f00 */
[----:B------:R-:W1:Y:S01]  /*0230*/  LDCU.64 UR8, c[0x0][0x3a8] ;  /* 0x00007500ff0877ac */ /* 0x000e620008000a00 */
[----:B------:R-:W-:-:S05]  /*0240*/  UMOV UR4, URZ ;  /* 0x000000ff00047c82 */ /* 0x000fca0008000000 */
.L_x_3:
[----:B------:R-:W2:Y:S01]  /*0250*/  LDC R3, c[0x0][0x3a4] ;  /* 0x0000e900ff037b82 */ /* 0x000ea20000000800 */
[----:B-1----:R-:W-:Y:S01]  /*0260*/  MOV R4, UR8 ;  /* 0x0000000800047c02 */ /* 0x002fe20008000f00 */
[----:B------:R-:W-:-:S04]  /*0270*/  UMOV UR5, UR9 ;  /* 0x0000000900057c82 */ /* 0x000fc80008000000 */
[----:B------:R-:W-:Y:S02]  /*0280*/  IMAD R11, R5, R4, UR4 ;  /* 0x00000004050b7e24 */ /* 0x000fe4000f8e0204 */
[----:B------:R-:W1:Y:S02]  /*0290*/  LDC.64 R8, c[0x0][0x390] ;  /* 0x0000e400ff087b82 */ /* 0x000e640000000a00 */
[----:B------:R-:W-:-:S04]  /*02a0*/  IMAD R15, R11, UR5, R2 ;  /* 0x000000050b0f7c24 */ /* 0x000fc8000f8e0202 */
[--C-:B0-----:R-:W-:Y:S02]  /*02b0*/  IMAD R11, R15, UR6, R0.reuse ;  /* 0x000000060f0b7c24 */ /* 0x101fe4000f8e0200 */
[----:B------:R-:W0:Y:S01]  /*02c0*/  LDC.64 R12, c[0x0][0x380] ;  /* 0x0000e000ff0c7b82 */ /* 0x000e220000000a00 */
[----:B--2---:R-:W-:-:S04]  /*02d0*/  IMAD R17, R3, UR4, R0 ;  /* 0x0000000403117c24 */ /* 0x004fc8000f8e0200 */
[----:B-1----:R-:W-:-:S05]  /*02e0*/  IMAD.WIDE R8, R17, 0x4, R8 ;  /* 0x0000000411087825 */ /* 0x002fca00078e0208 */
[----:B------:R-:W2:Y:S01]  /*02f0*/  LDG.E R27, desc[UR10][R8.64] ;  /* 0x0000000a081b7981 */ /* 0x000ea2000c1e1900 */
[----:B0-----:R-:W-:-:S05]  /*0300*/  IMAD.WIDE R10, R11, 0x4, R12 ;  /* 0x000000040b0a7825 */ /* 0x001fca00078e020c */
[----:B------:R0:W2:Y:S01]  /*0310*/  LDG.E R26, desc[UR10][R10.64] ;  /* 0x0000000a0a1a7981 */ /* 0x0000a2000c1e1900 */
[----:B------:R-:W-:Y:S01]  /*0320*/  IADD3 R15, PT, PT, R15, UR5, RZ ;  /* 0x000000050f0f7c10 */ /* 0x000fe2000fffe0ff */
[----:B------:R-:W-:-:S03]  /*0330*/  IMAD.WIDE R18, R3, 0x4, R8 ;  /* 0x0000000403127825 */ /* 0x000fc600078e0208 */
[C---:B------:R-:W-:Y:S01]  /*0340*/  IADD3 R17, PT, PT, R15.reuse, UR5, RZ ;  /* 0x000000050f117c10 */ /* 0x040fe2000fffe0ff */
[----:B------:R-:W-:Y:S01]  /*0350*/  IMAD R23, R15, UR6, R0 ;  /* 0x000000060f177c24 */ /* 0x000fe2000f8e0200 */
[----:B------:R1:W3:Y:S02]  /*0360*/  LDG.E R8, desc[UR10][R18.64] ;  /* 0x0000000a12087981 */ /* 0x0002e4000c1e1900 */
[----:B------:R-:W-:Y:S01]  /*0370*/  IADD3 R29, PT, PT, R17, UR5, RZ ;  /* 0x00000005111d7c10 */ /* 0x000fe2000fffe0ff */
[----:B------:R-:W-:-:S04]  /*0380*/  IMAD.WIDE R24, R3, 0x4, R18 ;  /* 0x0000000403187825 */ /* 0x000fc800078e0212 */
[--C-:B------:R-:W-:Y:S02]  /*0390*/  IMAD R15, R29, UR6, R0.reuse ;  /* 0x000000061d0f7c24 */ /* 0x100fe4000f8e0200 */
[----:B------:R-:W-:Y:S02]  /*03a0*/  IMAD R21, R17, UR6, R0 ;  /* 0x0000000611157c24 */ /* 0x000fe4000f8e0200 */
[----:B0-----:R-:W-:Y:S01]  /*03b0*/  IMAD.WIDE R10, R15, 0x4, R12 ;  /* 0x000000040f0a7825 */ /* 0x001fe200078e020c */
[----:B------:R-:W-:-:S03]  /*03c0*/  IADD3 R15, PT, PT, R29, UR5, RZ ;  /* 0x000000051d0f7c10 */ /* 0x000fc6000fffe0ff */
[----:B------:R-:W-:Y:S02]  /*03d0*/  IMAD.WIDE R16, R3, 0x4, R24 ;  /* 0x0000000403107825 */ /* 0x000fe400078e0218 */
[----:B------:R-:W4:Y:S02]  /*03e0*/  LDG.E R11, desc[UR10][R10.64] ;  /* 0x0000000a0a0b7981 */ /* 0x000f24000c1e1900 */
[--C-:B------:R-:W-:Y:S02]  /*03f0*/  IMAD.WIDE R22, R23, 0x4, R12.reuse ;  /* 0x0000000417167825 */ /* 0x100fe400078e020c */
[----:B------:R-:W5:Y:S02]  /*0400*/  LDG.E R24, desc[UR10][R24.64] ;  /* 0x0000000a18187981 */ /* 0x000f64000c1e1900 */
[----:B------:R-:W-:Y:S02]  /*0410*/  IMAD.WIDE R20, R21, 0x4, R12 ;  /* 0x0000000415147825 */ /* 0x000fe400078e020c */
[----:B------:R0:W3:Y:S02]  /*0420*/  LDG.E R9, desc[UR10][R22.64] ;  /* 0x0000000a16097981 */ /* 0x0000e4000c1e1900 */
[C---:B------:R-:W-:Y:S01]  /*0430*/  IMAD R29, R15.reuse, UR6, R0 ;  /* 0x000000060f1d7c24 */ /* 0x040fe2000f8e0200 */
[----:B------:R-:W-:Y:S01]  /*0440*/  IADD3 R15, PT, PT, R15, UR5, RZ ;  /* 0x000000050f0f7c10 */ /* 0x000fe2000fffe0ff */
[----:B-1----:R-:W-:Y:S01]  /*0450*/  IMAD.WIDE R18, R3, 0x4, R16 ;  /* 0x0000000403127825 */ /* 0x002fe200078e0210 */
[----:B------:R-:W5:Y:S03]  /*0460*/  LDG.E R21, desc[UR10][R20.64] ;  /* 0x0000000a14157981 */ /* 0x000f66000c1e1900 */
[----:B------:R-:W-:Y:S01]  /*0470*/  IMAD.WIDE R28, R29, 0x4, R12 ;  /* 0x000000041d1c7825 */ /* 0x000fe200078e020c */
[----:B------:R1:W4:Y:S03]  /*0480*/  LDG.E R10, desc[UR10][R18.64] ;  /* 0x0000000a120a7981 */ /* 0x000326000c1e1900 */
[----:B0-----:R-:W-:Y:S01]  /*0490*/  IMAD.WIDE R22, R3, 0x4, R18 ;  /* 0x0000000403167825 */ /* 0x001fe200078e0212 */
[----:B------:R-:W4:Y:S04]  /*04a0*/  LDG.E R25, desc[UR10][R28.64] ;  /* 0x0000000a1c197981 */ /* 0x000f28000c1e1900 */
[----:B------:R0:W4:Y:S01]  /*04b0*/  LDG.E R20, desc[UR10][R16.64] ;  /* 0x0000000a10147981 */ /* 0x000122000c1e1900 */
[C---:B-1----:R-:W-:Y:S01]  /*04c0*/  IMAD R19, R15.reuse, UR6, R0 ;  /* 0x000000060f137c24 */ /* 0x042fe2000f8e0200 */
[----:B0-----:R-:W-:-:S04]  /*04d0*/  IADD3 R17, PT, PT, R15, UR5, RZ ;  /* 0x000000050f117c10 */ /* 0x001fc8000fffe0ff */
[C---:B------:R-:W-:Y:S01]  /*04e0*/  IADD3 R29, PT, PT, R17.reuse, UR5, RZ ;  /* 0x00000005111d7c10 */ /* 0x040fe2000fffe0ff */
[----:B------:R-:W-:Y:S02]  /*04f0*/  IMAD R18, R17, UR6, R0 ;  /* 0x0000000611127c24 */ /* 0x000fe4000f8e0200 */
[----:B------:R-:W-:-:S04]  /*0500*/  IMAD.WIDE R16, R19, 0x4, R12 ;  /* 0x0000000413107825 */ /* 0x000fc800078e020c */
[----:B------:R-:W-:Y:S02]  /*0510*/  IMAD.WIDE R18, R18, 0x4, R12 ;  /* 0x0000000412127825 */ /* 0x000fe400078e020c */
[----:B------:R-:W4:Y:S02]  /*0520*/  LDG.E R16, desc[UR10][R16.64] ;  /* 0x0000000a10107981 */ /* 0x000f24000c1e1900 */
[----:B------:R-:W-:Y:S02]  /*0530*/  IMAD R29, R29, UR6, R0 ;  /* 0x000000061d1d7c24 */ /* 0x000fe4000f8e0200 */
[----:B------:R-:W4:Y:S02]  /*0540*/  LDG.E R18, desc[UR10][R18.64] ;  /* 0x0000000a12127981 */ /* 0x000f24000c1e1900 */
[----:B------:R-:W-:-:S06]  /*0550*/  IMAD.WIDE R12, R29, 0x4, R12 ;  /* 0x000000041d0c7825 */ /* 0x000fcc00078e020c */
[----:B------:R-:W4:Y:S01]  /*0560*/  LDG.E R12, desc[UR10][R12.64] ;  /* 0x0000000a0c0c7981 */ /* 0x000f22000c1e1900 */
[----:B--2---:R-:W-:Y:S01]  /*0570*/  FFMA R26, R26, R27, R14 ;  /* 0x0000001b1a1a7223 */ /* 0x004fe2000000000e */
[C---:B------:R-:W-:Y:S02]  /*0580*/  IMAD.WIDE R14, R3.reuse, 0x4, R22 ;  /* 0x00000004030e7825 */ /* 0x040fe400078e0216 */
[----:B------:R0:W2:Y:S04]  /*0590*/  LDG.E R27, desc[UR10][R22.64] ;  /* 0x0000000a161b7981 */ /* 0x0000a8000c1e1900 */
[----:B------:R-:W2:Y:S01]  /*05a0*/  LDG.E R29, desc[UR10][R14.64] ;  /* 0x0000000a0e1d7981 */ /* 0x000ea2000c1e1900 */
[----:B0-----:R-:W-:-:S06]  /*05b0*/  IMAD.WIDE R22, R3, 0x4, R14 ;  /* 0x0000000403167825 */ /* 0x001fcc00078e020e */
[----:B------:R-:W2:Y:S01]  /*05c0*/  LDG.E R22, desc[UR10][R22.64] ;  /* 0x0000000a16167981 */ /* 0x000ea2000c1e1900 */
[----:B------:R-:W-:Y:S01]  /*05d0*/  UIADD3 UR4, UPT, UPT, UR4, 0x8, URZ ;  /* 0x0000000804047890 */ /* 0x000fe2000fffe0ff */
[----:B---3--:R-:W-:-:S04]  /*05e0*/  FFMA R8, R9, R8, R26 ;  /* 0x0000000809087223 */ /* 0x008fc8000000001a */
[----:B-----5:R-:W-:Y:S01]  /*05f0*/  FFMA R8, R21, R24, R8 ;  /* 0x0000001815087223 */ /* 0x020fe20000000008 */
[----:B------:R-:W-:-:S03]  /*0600*/  ISETP.NE.AND P0, PT, R6, UR4, PT ;  /* 0x0000000406007c0c */ /* 0x000fc6000bf05270 */
[----:B----4-:R-:W-:-:S04]  /*0610*/  FFMA R8, R11, R20, R8 ;  /* 0x000000140b087223 */ /* 0x010fc80000000008 */
[----:B------:R-:W-:-:S04]  /*0620*/  FFMA R25, R25, R10, R8 ;  /* 0x0000000a19197223 */ /* 0x000fc80000000008 */
[----:B--2---:R-:W-:-:S04]  /*0630*/  FFMA R25, R16, R27, R25 ;  /* 0x0000001b10197223 */ /* 0x004fc80000000019 */
[----:B------:R-:W-:-:S04]  /*0640*/  FFMA R25, R18, R29, R25 ;  /* 0x0000001d12197223 */ /* 0x000fc80000000019 */
[----:B------:R-:W-:Y:S01]  /*0650*/  FFMA R14, R12, R22, R25 ;  /* 0x000000160c0e7223 */ /* 0x000fe20000000019 */
[----:B------:R-:W-:Y:S06]  /*0660*/  @P0 BRA `(.L_x_3) ;  /* 0xfffffff800f80947 */ /* 0x000fec000383ffff */
.L_x_2:
[----:B------:R-:W-:Y:S05]  /*0670*/  @!P1 BRA `(.L_x_1) ;  /* 0x0000000400289947 */ /* 0x000fea0003800000 */
[----:B------:R-:W-:Y:S02]  /*0680*/  ISETP.GE.U32.AND P0, PT, R7, 0x4, PT ;  /* 0x000000040700780c */ /* 0x000fe40003f06070 */
[----:B------:R-:W-:-:S04]  /*0690*/  LOP3.LUT R15, R4, 0x3, RZ, 0xc0, !PT ;  /* 0x00000003040f7812 */ /* 0x000fc800078ec0ff */
[----:B------:R-:W-:-:S07]  /*06a0*/  ISETP.NE.AND P1, PT, R15, RZ, PT ;  /* 0x000000ff0f00720c */ /* 0x000fce0003f25270 */
[----:B------:R-:W-:Y:S06]  /*06b0*/  @!P0 BRA `(.L_x_4) ;  /* 0x0000000000888947 */ /* 0x000fec0003800000 */
[----:B------:R-:W0:Y:S01]  /*06c0*/  LDC.64 R10, c[0x0][0x390] ;  /* 0x0000e400ff0a7b82 */ /* 0x000e220000000a00 */
[----:B------:R-:W1:Y:S01]  /*06d0*/  LDCU UR4, c[0x0][0x3b0] ;  /* 0x00007600ff0477ac */ /* 0x000e620008000800 */
[----:B------:R-:W-:Y:S02]  /*06e0*/  IMAD R7, R5, R4, R6 ;  /* 0x0000000405077224 */ /* 0x000fe400078e0206 */
[----:B------:R-:W-:Y:S02]  /*06f0*/  IMAD R21, R6, R3, R0 ;  /* 0x0000000306157224 */ /* 0x000fe400078e0200 */
[----:B------:R-:W-:Y:S02]  /*0700*/  IMAD R7, R7, UR5, R2 ;  /* 0x0000000507077c24 */ /* 0x000fe4000f8e0202 */
[----:B------:R-:W2:Y:S03]  /*0710*/  LDC.64 R8, c[0x0][0x380] ;  /* 0x0000e000ff087b82 */ /* 0x000ea60000000a00 */
[C---:B------:R-:W-:Y:S01]  /*0720*/  IADD3 R13, PT, PT, R7.reuse, UR5, RZ ;  /* 0x00000005070d7c10 */ /* 0x040fe2000fffe0ff */
[----:B-1----:R-:W-:-:S02]  /*0730*/  IMAD R23, R7, UR4, R0 ;  /* 0x0000000407177c24 */ /* 0x002fc4000f8e0200 */
[----:B0-----:R-:W-:Y:S01]  /*0740*/  IMAD.WIDE R20, R21, 0x4, R10 ;  /* 0x0000000415147825 */ /* 0x001fe200078e020a */
[----:B------:R-:W-:-:S03]  /*0750*/  IADD3 R11, PT, PT, R13, UR5, RZ ;  /* 0x000000050d0b7c10 */ /* 0x000fc6000fffe0ff */
[----:B------:R-:W-:Y:S02]  /*0760*/  IMAD R17, R13, UR4, R0 ;  /* 0x000000040d117c24 */ /* 0x000fe4000f8e0200 */
[----:B------:R-:W-:Y:S01]  /*0770*/  IMAD.WIDE R12, R3, 0x4, R20 ;  /* 0x00000004030c7825 */ /* 0x000fe200078e0214 */
[----:B------:R-:W-:Y:S01]  /*0780*/  IADD3 R25, PT, PT, R11, UR5, RZ ;  /* 0x000000050b197c10 */ /* 0x000fe2000fffe0ff */
[----:B------:R-:W3:Y:S02]  /*0790*/  LDG.E R20, desc[UR10][R20.64] ;  /* 0x0000000a14147981 */ /* 0x000ee4000c1e1900 */
[----:B--2---:R-:W-:-:S04]  /*07a0*/  IMAD.WIDE R22, R23, 0x4, R8 ;  /* 0x0000000417167825 */ /* 0x004fc800078e0208 */
[----:B------:R-:W-:Y:S01]  /*07b0*/  IMAD R19, R11, UR4, R0 ;  /* 0x000000040b137c24 */ /* 0x000fe2000f8e0200 */
[----:B------:R0:W3:Y:S01]  /*07c0*/  LDG.E R7, desc[UR10][R22.64] ;  /* 0x0000000a16077981 */ /* 0x0000e2000c1e1900 */
[----:B------:R-:W-:-:S04]  /*07d0*/  IMAD.WIDE R16, R17, 0x4, R8 ;  /* 0x0000000411107825 */ /* 0x000fc800078e0208 */
[----:B------:R-:W-:Y:S02]  /*07e0*/  IMAD.WIDE R10, R3, 0x4, R12 ;  /* 0x00000004030a7825 */ /* 0x000fe400078e020c */
[----:B------:R-:W2:Y:S02]  /*07f0*/  LDG.E R16, desc[UR10][R16.64] ;  /* 0x0000000a10107981 */ /* 0x000ea4000c1e1900 */
[----:B------:R-:W-:Y:S02]  /*0800*/  IMAD.WIDE R18, R19, 0x4, R8 ;  /* 0x0000000413127825 */ /* 0x000fe400078e0208 */
[----:B------:R-:W2:Y:S02]  /*0810*/  LDG.E R12, desc[UR10][R12.64] ;  /* 0x0000000a0c0c7981 */ /* 0x000ea4000c1e1900 */
[----:B------:R-:W-:Y:S02]  /*0820*/  IMAD R25, R25, UR4, R0 ;  /* 0x0000000419197c24 */ /* 0x000fe4000f8e0200 */
[----:B0-----:R-:W-:Y:S01]  /*0830*/  IMAD.WIDE R22, R3, 0x4, R10 ;  /* 0x0000000403167825 */ /* 0x001fe200078e020a */
[----:B------:R-:W4:Y:S03]  /*0840*/  LDG.E R18, desc[UR10][R18.64] ;  /* 0x0000000a12127981 */ /* 0x000f26000c1e1900 */
[----:B------:R-:W-:Y:S01]  /*0850*/  IMAD.WIDE R8, R25, 0x4, R8 ;  /* 0x0000000419087825 */ /* 0x000fe200078e0208 */
[----:B------:R-:W4:Y:S04]  /*0860*/  LDG.E R10, desc[UR10][R10.64] ;  /* 0x0000000a0a0a7981 */ /* 0x000f28000c1e1900 */
[----:B------:R-:W5:Y:S04]  /*0870*/  LDG.E R22, desc[UR10][R22.64] ;  /* 0x0000000a16167981 */ /* 0x000f68000c1e1900 */
[----:B------:R-:W5:Y:S01]  /*0880*/  LDG.E R8, desc[UR10][R8.64] ;  /* 0x0000000a08087981 */ /* 0x000f62000c1e1900 */
[----:B------:R-:W-:Y:S01]  /*0890*/  IADD3 R6, PT, PT, R6, 0x4, RZ ;  /* 0x0000000406067810 */ /* 0x000fe20007ffe0ff */
[----:B---3--:R-:W-:-:S04]  /*08a0*/  FFMA R7, R7, R20, R14 ;  /* 0x0000001407077223 */ /* 0x008fc8000000000e */
[----:B--2---:R-:W-:-:S04]  /*08b0*/  FFMA R7, R16, R12, R7 ;  /* 0x0000000c10077223 */ /* 0x004fc80000000007 */
[----:B----4-:R-:W-:-:S04]  /*08c0*/  FFMA R7, R18, R10, R7 ;  /* 0x0000000a12077223 */ /* 0x010fc80000000007 */
[----:B-----5:R-:W-:-:S07]  /*08d0*/  FFMA R14, R8, R22, R7 ;  /* 0x00000016080e7223 */ /* 0x020fce0000000007 */
.L_x_4:
[----:B------:R-:W-:Y:S05]  /*08e0*/  @!P1 BRA `(.L_x_1) ;  /* 0x00000000008c9947 */ /* 0x000fea0003800000 */
[----:B------:R-:W-:Y:S02]  /*08f0*/  ISETP.NE.AND P0, PT, R15, 0x1, PT ;  /* 0x000000010f00780c */ /* 0x000fe40003f05270 */
[----:B------:R-:W-:-:S04]  /*0900*/  LOP3.LUT R7, R4, 0x1, RZ, 0xc0, !PT ;  /* 0x0000000104077812 */ /* 0x000fc800078ec0ff */
[----:B------:R-:W-:-:S07]  /*0910*/  ISETP.NE.U32.AND P1, PT, R7, 0x1, PT ;  /* 0x000000010700780c */ /* 0x000fce0003f25070 */
[----:B------:R-:W0:Y:S01]  /*0920*/  @P0 LDC R21, c[0x0][0x3b0] ;  /* 0x0000ec00ff150b82 */ /* 0x000e220000000800 */
[----:B------:R-:W-:Y:S02]  /*0930*/  @P0 IMAD R15, R5, R4, R6 ;  /* 0x00000004050f0224 */ /* 0x000fe400078e0206 */
[C---:B------:R-:W-:Y:S01]  /*0940*/  @P0 IMAD R23, R6.reuse, R3, R0 ;  /* 0x0000000306170224 */ /* 0x040fe200078e0200 */
[----:B------:R-:W-:Y:S01]  /*0950*/  @P0 IADD3 R6, PT, PT, R6, 0x2, RZ ;  /* 0x0000000206060810 */ /* 0x000fe20007ffe0ff */
[----:B------:R-:W-:-:S03]  /*0960*/  @P0 IMAD R15, R15, UR5, R2 ;  /* 0x000000050f0f0c24 */ /* 0x000fc6000f8e0202 */
[----:B------:R-:W1:Y:S02]  /*0970*/  @P0 LDC.64 R12, c[0x0][0x390] ;  /* 0x0000e400ff0c0b82 */ /* 0x000e640000000a00 */
[----:B------:R-:W-:-:S06]  /*0980*/  @P0 IADD3 R20, PT, PT, R15, UR5, RZ ;  /* 0x000000050f140c10 */ /* 0x000fcc000fffe0ff */
[----:B------:R-:W2:Y:S08]  /*0990*/  @P0 LDC.64 R16, c[0x0][0x380] ;  /* 0x0000e000ff100b82 */ /* 0x000eb00000000a00 */
[----:B------:R-:W3:Y:S01]  /*09a0*/  @!P1 LDC R7, c[0x0][0x3b0] ;  /* 0x0000ec00ff079b82 */ /* 0x000ee20000000800 */
[----:B0-----:R-:W-:Y:S02]  /*09b0*/  @P0 IMAD R19, R15, R21, R0 ;  /* 0x000000150f130224 */ /* 0x001fe400078e0200 */
[----:B------:R-:W-:-:S02]  /*09c0*/  @!P1 IMAD R15, R5, R4, R6 ;  /* 0x00000004050f9224 */ /* 0x000fc400078e0206 */
[----:B------:R-:W-:Y:S02]  /*09d0*/  @P0 IMAD R21, R20, R21, R0 ;  /* 0x0000001514150224 */ /* 0x000fe400078e0200 */
[----:B------:R-:W-:Y:S01]  /*09e0*/  @!P1 IMAD R15, R15, UR5, R2 ;  /* 0x000000050f0f9c24 */ /* 0x000fe2000f8e0202 */
[----:B------:R-:W0:Y:S01]  /*09f0*/  @!P1 LDC.64 R8, c[0x0][0x380] ;  /* 0x0000e000ff089b82 */ /* 0x000e220000000a00 */
[----:B-1----:R-:W-:-:S07]  /*0a00*/  @P0 IMAD.WIDE R12, R23, 0x4, R12 ;  /* 0x00000004170c0825 */ /* 0x002fce00078e020c */
[----:B------:R-:W1:Y:S01]  /*0a10*/  @!P1 LDC.64 R10, c[0x0][0x390] ;  /* 0x0000e400ff0a9b82 */ /* 0x000e620000000a00 */
[----:B--2---:R-:W-:-:S04]  /*0a20*/  @P0 IMAD.WIDE R18, R19, 0x4, R16 ;  /* 0x0000000413120825 */ /* 0x004fc800078e0210 */
[----:B------:R-:W-:Y:S02]  /*0a30*/  @P0 IMAD.WIDE R16, R21, 0x4, R16 ;  /* 0x0000000415100825 */ /* 0x000fe400078e0210 */
[----:B------:R-:W2:Y:S02]  /*0a40*/  @P0 LDG.E R19, desc[UR10][R18.64] ;  /* 0x0000000a12130981 */ /* 0x000ea4000c1e1900 */
[--C-:B---3--:R-:W-:Y:S02]  /*0a50*/  @!P1 IMAD R15, R15, R7, R0.reuse ;  /* 0x000000070f0f9224 */ /* 0x108fe400078e0200 */
[----:B------:R-:W-:Y:S01]  /*0a60*/  @!P1 IMAD R21, R6, R3, R0 ;  /* 0x0000000306159224 */ /* 0x000fe200078e0200 */
[----:B------:R-:W3:Y:S01]  /*0a70*/  @P0 LDG.E R16, desc[UR10][R16.64] ;  /* 0x0000000a10100981 */ /* 0x000ee2000c1e1900 */
[----:B------:R-:W-:-:S03]  /*0a80*/  @P0 IMAD.WIDE R6, R3, 0x4, R12 ;  /* 0x0000000403060825 */ /* 0x000fc600078e020c */
[----:B------:R-:W2:Y:S01]  /*0a90*/  @P0 LDG.E R12, desc[UR10][R12.64] ;  /* 0x0000000a0c0c0981 */ /* 0x000ea2000c1e1900 */
[----:B0-----:R-:W-:-:S03]  /*0aa0*/  @!P1 IMAD.WIDE R8, R15, 0x4, R8 ;  /* 0x000000040f089825 */ /* 0x001fc600078e0208 */
[----:B------:R-:W3:Y:S01]  /*0ab0*/  @P0 LDG.E R6, desc[UR10][R6.64] ;  /* 0x0000000a06060981 */ /* 0x000ee2000c1e1900 */
[----:B-1----:R-:W-:-:S03]  /*0ac0*/  @!P1 IMAD.WIDE R10, R21, 0x4, R10 ;  /* 0x00000004150a9825 */ /* 0x002fc600078e020a */
[----:B------:R-:W4:Y:S04]  /*0ad0*/  @!P1 LDG.E R9, desc[UR10][R8.64] ;  /* 0x0000000a08099981 */ /* 0x000f28000c1e1900 */
[----:B------:R-:W4:Y:S01]  /*0ae0*/  @!P1 LDG.E R10, desc[UR10][R10.64] ;  /* 0x0000000a0a0a9981 */ /* 0x000f22000c1e1900 */
[----:B--2---:R-:W-:-:S04]  /*0af0*/  @P0 FFMA R19, R19, R12, R14 ;  /* 0x0000000c13130223 */ /* 0x004fc8000000000e */
[----:B---3--:R-:W-:-:S04]  /*0b00*/  @P0 FFMA R14, R16, R6, R19 ;  /* 0x00000006100e0223 */ /* 0x008fc80000000013 */
[----:B----4-:R-:W-:-:S07]  /*0b10*/  @!P1 FFMA R14, R9, R10, R14 ;  /* 0x0000000a090e9223 */ /* 0x010fce000000000e */
.L_x_1:
[----:B------:R-:W0:Y:S02]  /*0b20*/  LDCU UR6, c[0x0][0x3b4] ;  /* 0x00007680ff0677ac */ /* 0x000e240008000800 */
[----:B0-----:R-:W-:-:S09]  /*0b30*/  UISETP.GE.AND UP0, UPT, UR6, 0x1, UPT ;  /* 0x000000010600788c */ /* 0x001fd2000bf06270 */
[----:B------:R-:W-:Y:S05]  /*0b40*/  BRA.U !UP0, `(.L_x_5) ;  /* 0x0000000908c07547 */ /* 0x000fea000b800000 */
[----:B------:R-:W0:Y:S01]  /*0b50*/  LDCU UR4, c[0x0][0x3b8] ;  /* 0x00007700ff0477ac */ /* 0x000e220008000800 */
[----:B------:R-:W-:Y:S01]  /*0b60*/  IMAD R3, R5, R3, R0 ;  /* 0x0000000305037224 */ /* 0x000fe200078e0200 */
[----:B------:R-:W-:Y:S02]  /*0b70*/  ULOP3.LUT UR7, UR6, 0x7, URZ, 0xc0, !UPT ;  /* 0x0000000706077892 */ /* 0x000fe4000f8ec0ff */
[----:B------:R-:W-:Y:S02]  /*0b80*/  ULOP3.LUT UR8, UR6, 0x3, URZ, 0xc0, !UPT ;  /* 0x0000000306087892 */ /* 0x000fe4000f8ec0ff */
[----:B------:R-:W-:Y:S01]  /*0b90*/  ULOP3.LUT UR6, UR6, 0x7ffffff8, URZ, 0xc0, !UPT ;  /* 0x7ffffff806067892 */ /* 0x000fe2000f8ec0ff */
[----:B0-----:R-:W-:Y:S01]  /*0ba0*/  IADD3 R8, PT, PT, R0, -UR4, RZ ;  /* 0x8000000400087c10 */ /* 0x001fe2000fffe0ff */
[----:B------:R-:W-:-:S10]  /*0bb0*/  UMOV UR4, URZ ;  /* 0x000000ff00047c82 */ /* 0x000fd40008000000 */
.L_x_12:
[----:B------:R-:W0:Y:S01]  /*0bc0*/  LDCU UR9, c[0x0][0x3b4] ;  /* 0x00007680ff0977ac */ /* 0x000e220008000800 */
[----:B------:R-:W1:Y:S01]  /*0bd0*/  LDC R9, c[0x0][0x3b8] ;  /* 0x0000ee00ff097b82 */ /* 0x000e620000000800 */
[----:B------:R-:W2:Y:S01]  /*0be0*/  LDCU UR5, c[0x0][0x3ac] ;  /* 0x00007580ff0577ac */ /* 0x000ea20008000800 */
[----:B0-----:R-:W-:-:S04]  /*0bf0*/  MOV R7, UR9 ;  /* 0x0000000900077c02 */ /* 0x001fc80008000f00 */
[----:B------:R-:W-:Y:S01]  /*0c00*/  ISETP.GE.U32.AND P1, PT, R7, 0x8, PT ;  /* 0x000000080700780c */ /* 0x000fe20003f26070 */
[----:B------:R-:W-:Y:S01]  /*0c10*/  IMAD R4, R0, R7, UR4 ;  /* 0x0000000400047e24 */ /* 0x000fe2000f8e0207 */
[----:B-1----:R-:W-:Y:S01]  /*0c20*/  IADD3 R6, PT, PT, -R9, UR4, R2 ;  /* 0x0000000409067c10 */ /* 0x002fe2000fffe102 */
[----:B------:R-:W-:-:S03]  /*0c30*/  UIADD3 UR4, UPT, UPT, UR4, 0x1, URZ ;  /* 0x0000000104047890 */ /* 0x000fc6000fffe0ff */
[C---:B--2---:R-:W-:Y:S01]  /*0c40*/  ISETP.GE.AND P0, PT, R6.reuse, UR5, PT ;  /* 0x0000000506007c0c */ /* 0x044fe2000bf06270 */
[----:B------:R-:W-:Y:S01]  /*0c50*/  IMAD R9, R3, UR5, R6 ;  /* 0x0000000503097c24 */ /* 0x000fe2000f8e0206 */
[----:B------:R-:W-:Y:S01]  /*0c60*/  UMOV UR5, URZ ;  /* 0x000000ff00057c82 */ /* 0x000fe20008000000 */
[----:B------:R-:W-:Y:S02]  /*0c70*/  ISETP.NE.AND P6, PT, R7, UR4, PT ;  /* 0x0000000407007c0c */ /* 0x000fe4000bfc5270 */
[----:B------:R-:W-:Y:S02]  /*0c80*/  ISETP.GT.AND P0, PT, R6, -0x1, !P0 ;  /* 0xffffffff0600780c */ /* 0x000fe40004704270 */
[----:B------:R-:W-:Y:S11]  /*0c90*/  @!P1 BRA `(.L_x_6) ;  /* 0x0000000400109947 */ /* 0x000ff60003800000 */
[----:B------:R-:W-:-:S05]  /*0ca0*/  UMOV UR5, URZ ;  /* 0x000000ff00057c82 */ /* 0x000fca0008000000 */
.L_x_7:
[----:B------:R-:W0:Y:S01]  /*0cb0*/  LDC.64 R6, c[0x0][0x3b0] ;  /* 0x0000ec00ff067b82 */ /* 0x000e220000000a00 */
[----:B------:R-:W-:-:S04]  /*0cc0*/  IADD3 R15, PT, PT, R8, UR5, RZ ;  /* 0x00000005080f7c10 */ /* 0x000fc8000fffe0ff */
[C---:B------:R-:W-:Y:S02]  /*0cd0*/  IADD3 R21, PT, PT, R15.reuse, 0x1, RZ ;  /* 0x000000010f157810 */ /* 0x040fe40007ffe0ff */
[C---:B------:R-:W-:Y:S01]  /*0ce0*/  IADD3 R23, PT, PT, R15.reuse, 0x2, RZ ;  /* 0x000000020f177810 */ /* 0x040fe20007ffe0ff */
[----:B------:R-:W1:Y:S08]  /*0cf0*/  LDC.64 R12, c[0x0][0x398] ;  /* 0x0000e600ff0c7b82 */ /* 0x000e700000000a00 */
[----:B------:R-:W2:Y:S01]  /*0d00*/  LDC.64 R10, c[0x0][0x388] ;  /* 0x0000e200ff0a7b82 */ /* 0x000ea20000000a00 */
[-C--:B0-----:R-:W-:Y:S01]  /*0d10*/  ISETP.GE.AND P1, PT, R15, R6.reuse, PT ;  /* 0x000000060f00720c */ /* 0x081fe20003f26270 */
[-C--:B------:R-:W-:Y:S01]  /*0d20*/  IMAD R17, R9, R6.reuse, R15 ;  /* 0x0000000609117224 */ /* 0x080fe200078e020f */
[----:B------:R-:W-:Y:S01]  /*0d30*/  ISETP.GE.AND P4, PT, R21, R6, PT ;  /* 0x000000061500720c */ /* 0x000fe20003f86270 */
[----:B------:R-:W-:Y:S01]  /*0d40*/  IMAD R19, R4, R7, UR5 ;  /* 0x0000000504137e24 */ /* 0x000fe2000f8e0207 */
[----:B------:R-:W-:-:S02]  /*0d50*/  ISETP.GT.AND P1, PT, R15, -0x1, !P1 ;  /* 0xffffffff0f00780c */ /* 0x000fc40004f24270 */
[----:B------:R-:W-:Y:S02]  /*0d60*/  ISETP.GE.AND P5, PT, R23, R6, PT ;  /* 0x000000061700720c */ /* 0x000fe40003fa6270 */
[----:B------:R-:W-:Y:S01]  /*0d70*/  PLOP3.LUT P1, PT, P0, P1, PT, 0x80, 0x8 ;  /* 0x000000000008781c */ /* 0x000fe20000723070 */
[----:B-1----:R-:W-:Y:S01]  /*0d80*/  IMAD.WIDE R12, R17, 0x4, R12 ;  /* 0x00000004110c7825 */ /* 0x002fe200078e020c */
[----:B------:R-:W-:Y:S02]  /*0d90*/  ISETP.GT.AND P4, PT, R21, -0x1, !P4 ;  /* 0xffffffff1500780c */ /* 0x000fe40006784270 */
[----:B------:R-:W-:Y:S02]  /*0da0*/  ISETP.GT.AND P5, PT, R23, -0x1, !P5 ;  /* 0xffffffff1700780c */ /* 0x000fe40006fa4270 */
[----:B------:R-:W-:Y:S01]  /*0db0*/  PLOP3.LUT P4, PT, P0, P4, PT, 0x80, 0x8 ;  /* 0x000000000008781c */ /* 0x000fe20000789070 */
[----:B--2---:R-:W-:Y:S01]  /*0dc0*/  IMAD.WIDE R10, R19, 0x4, R10 ;  /* 0x00000004130a7825 */ /* 0x004fe200078e020a */
[----:B------:R-:W-:-:S05]  /*0dd0*/  PLOP3.LUT P5, PT, P0, P5, PT, 0x80, 0x8 ;  /* 0x000000000008781c */ /* 0x000fca00007ab070 */
[----:B------:R-:W2:Y:S04]  /*0de0*/  @P1 LDG.E R17, desc[UR10][R12.64] ;  /* 0x0000000a0c111981 */ /* 0x000ea8000c1e1900 */
[----:B------:R-:W2:Y:S04]  /*0df0*/  @P1 LDG.E R16, desc[UR10][R10.64] ;  /* 0x0000000a0a101981 */ /* 0x000ea8000c1e1900 */
[----:B------:R-:W3:Y:S04]  /*0e00*/  @P4 LDG.E R19, desc[UR10][R12.64+0x4] ;  /* 0x0000040a0c134981 */ /* 0x000ee8000c1e1900 */
[----:B------:R-:W3:Y:S04]  /*0e10*/  @P4 LDG.E R18, desc[UR10][R10.64+0x4] ;  /* 0x0000040a0a124981 */ /* 0x000ee8000c1e1900 */
[----:B------:R-:W4:Y:S04]  /*0e20*/  @P5 LDG.E R21, desc[UR10][R12.64+0x8] ;  /* 0x0000080a0c155981 */ /* 0x000f28000c1e1900 */
[----:B------:R-:W4:Y:S01]  /*0e30*/  @P5 LDG.E R20, desc[UR10][R10.64+0x8] ;  /* 0x0000080a0a145981 */ /* 0x000f22000c1e1900 */
[----:B------:R-:W-:-:S02]  /*0e40*/  IADD3 R23, PT, PT, R15, 0x3, RZ ;  /* 0x000000030f177810 */ /* 0x000fc40007ffe0ff */
[C---:B------:R-:W-:Y:S02]  /*0e50*/  IADD3 R25, PT, PT, R15.reuse, 0x4, RZ ;  /* 0x000000040f197810 */ /* 0x040fe40007ffe0ff */
[----:B------:R-:W-:Y:S02]  /*0e60*/  IADD3 R27, PT, PT, R15, 0x5, RZ ;  /* 0x000000050f1b7810 */ /* 0x000fe40007ffe0ff */
[-C--:B------:R-:W-:Y:S02]  /*0e70*/  ISETP.GE.AND P3, PT, R25, R6.reuse, PT ;  /* 0x000000061900720c */ /* 0x080fe40003f66270 */
[----:B------:R-:W-:Y:S02]  /*0e80*/  ISETP.GE.AND P2, PT, R27, R6, PT ;  /* 0x000000061b00720c */ /* 0x000fe40003f46270 */
[----:B------:R-:W-:Y:S02]  /*0e90*/  ISETP.GT.AND P3, PT, R25, -0x1, !P3 ;  /* 0xffffffff1900780c */ /* 0x000fe40005f64270 */
[----:B------:R-:W-:-:S02]  /*0ea0*/  ISETP.GT.AND P2, PT, R27, -0x1, !P2 ;  /* 0xffffffff1b00780c */ /* 0x000fc40005744270 */
[----:B------:R-:W-:Y:S02]  /*0eb0*/  PLOP3.LUT P3, PT, P0, P3, PT, 0x80, 0x8 ;  /* 0x000000000008781c */ /* 0x000fe40000767070 */
[----:B------:R-:W-:Y:S01]  /*0ec0*/  PLOP3.LUT P2, PT, P0, P2, PT, 0x80, 0x8 ;  /* 0x000000000008781c */ /* 0x000fe20000745070 */
[----:B--2---:R-:W-:Y:S01]  /*0ed0*/  @P1 FFMA R14, R17, R16, R14 ;  /* 0x00000010110e1223 */ /* 0x004fe2000000000e */
[----:B------:R-:W-:-:S09]  /*0ee0*/  ISETP.GE.AND P1, PT, R23, R6, PT ;  /* 0x000000061700720c */ /* 0x000fd20003f26270 */
[----:B------:R-:W2:Y:S01]  /*0ef0*/  @P3 LDG.E R16, desc[UR10][R10.64+0x10] ;  /* 0x0000100a0a103981 */ /* 0x000ea2000c1e1900 */
[----:B------:R-:W-:Y:S02]  /*0f00*/  IADD3 R17, PT, PT, R15, 0x6, RZ ;  /* 0x000000060f117810 */ /* 0x000fe40007ffe0ff */
[----:B------:R-:W-:Y:S02]  /*0f10*/  ISETP.GT.AND P1, PT, R23, -0x1, !P1 ;  /* 0xffffffff1700780c */ /* 0x000fe40004f24270 */
[----:B------:R-:W-:Y:S01]  /*0f20*/  IADD3 R15, PT, PT, R15, 0x7, RZ ;  /* 0x000000070f0f7810 */ /* 0x000fe20007ffe0ff */
[----:B---3--:R-:W-:Y:S01]  /*0f30*/  @P4 FFMA R14, R19, R18, R14 ;  /* 0x00000012130e4223 */ /* 0x008fe2000000000e */
[----:B------:R-:W-:Y:S01]  /*0f40*/  PLOP3.LUT P1, PT, P0, P1, PT, 0x80, 0x8 ;  /* 0x000000000008781c */ /* 0x000fe20000723070 */
[----:B------:R-:W3:Y:S01]  /*0f50*/  @P2 LDG.E R19, desc[UR10][R12.64+0x14] ;  /* 0x0000140a0c132981 */ /* 0x000ee2000c1e1900 */
[----:B------:R-:W-:-:S03]  /*0f60*/  ISETP.GE.AND P4, PT, R17, R6, PT ;  /* 0x000000061100720c */ /* 0x000fc60003f86270 */
[----:B------:R-:W3:Y:S01]  /*0f70*/  @P2 LDG.E R18, desc[UR10][R10.64+0x14] ;  /* 0x0000140a0a122981 */ /* 0x000ee2000c1e1900 */
[----:B------:R-:W-:Y:S01]  /*0f80*/  ISETP.GT.AND P4, PT, R17, -0x1, !P4 ;  /* 0xffffffff1100780c */ /* 0x000fe20006784270 */
[----:B----4-:R-:W-:Y:S01]  /*0f90*/  @P5 FFMA R14, R21, R20, R14 ;  /* 0x00000014150e5223 */ /* 0x010fe2000000000e */
[C---:B------:R-:W-:Y:S01]  /*0fa0*/  ISETP.GE.AND P5, PT, R15.reuse, R6, PT ;  /* 0x000000060f00720c */ /* 0x040fe20003fa6270 */
[----:B------:R-:W2:Y:S01]  /*0fb0*/  @P3 LDG.E R17, desc[UR10][R12.64+0x10] ;  /* 0x0000100a0c113981 */ /* 0x000ea2000c1e1900 */
[----:B------:R-:W-:Y:S02]  /*0fc0*/  PLOP3.LUT P4, PT, P0, P4, PT, 0x80, 0x8 ;  /* 0x000000000008781c */ /* 0x000fe40000789070 */
[----:B------:R-:W-:Y:S01]  /*0fd0*/  ISETP.GT.AND P5, PT, R15, -0x1, !P5 ;  /* 0xffffffff0f00780c */ /* 0x000fe20006fa4270 */
[----:B------:R-:W4:Y:S04]  /*0fe0*/  @P1 LDG.E R6, desc[UR10][R10.64+0xc] ;  /* 0x00000c0a0a061981 */ /* 0x000f28000c1e1900 */
[----:B------:R-:W4:Y:S01]  /*0ff0*/  @P1 LDG.E R15, desc[UR10][R12.64+0xc] ;  /* 0x00000c0a0c0f1981 */ /* 0x000f22000c1e1900 */
[----:B------:R-:W-:-:S05]  /*1000*/  PLOP3.LUT P5, PT, P0, P5, PT, 0x80, 0x8 ;  /* 0x000000000008781c */ /* 0x000fca00007ab070 */
[----:B------:R-:W5:Y:S04]  /*1010*/  @P4 LDG.E R21, desc[UR10][R12.64+0x18] ;  /* 0x0000180a0c154981 */ /* 0x000f68000c1e1900 */
[----:B------:R-:W5:Y:S04]  /*1020*/  @P4 LDG.E R20, desc[UR10][R10.64+0x18] ;  /* 0x0000180a0a144981 */ /* 0x000f68000c1e1900 */
[----:B------:R-:W5:Y:S04]  /*1030*/  @P5 LDG.E R23, desc[UR10][R12.64+0x1c] ;  /* 0x00001c0a0c175981 */ /* 0x000f68000c1e1900 */
[----:B------:R-:W5:Y:S01]  /*1040*/  @P5 LDG.E R22, desc[UR10][R10.64+0x1c] ;  /* 0x00001c0a0a165981 */ /* 0x000f62000c1e1900 */
[----:B------:R-:W-:-:S04]  /*1050*/  UIADD3 UR5, UPT, UPT, UR5, 0x8, URZ ;  /* 0x0000000805057890 */ /* 0x000fc8000fffe0ff */
[----:B------:R-:W-:Y:S01]  /*1060*/  UISETP.NE.AND UP0, UPT, UR5, UR6, UPT ;  /* 0x000000060500728c */ /* 0x000fe2000bf05270 */
[----:B----4-:R-:W-:-:S04]  /*1070*/  @P1 FFMA R14, R15, R6, R14 ;  /* 0x000000060f0e1223 */ /* 0x010fc8000000000e */
[----:B--2---:R-:W-:-:S04]  /*1080*/  @P3 FFMA R14, R17, R16, R14 ;  /* 0x00000010110e3223 */ /* 0x004fc8000000000e */
[----:B---3--:R-:W-:-:S04]  /*1090*/  @P2 FFMA R14, R19, R18, R14 ;  /* 0x00000012130e2223 */ /* 0x008fc8000000000e */
[----:B-----5:R-:W-:-:S04]  /*10a0*/  @P4 FFMA R14, R21, R20, R14 ;  /* 0x00000014150e4223 */ /* 0x020fc8000000000e */
[----:B------:R-:W-:Y:S01]  /*10b0*/  @P5 FFMA R14, R23, R22, R14 ;  /* 0x00000016170e5223 */ /* 0x000fe2000000000e */
[----:B------:R-:W-:Y:S06]  /*10c0*/  BRA.U UP0, `(.L_x_7) ;  /* 0xfffffff900f87547 */ /* 0x000fec000b83ffff */
[----:B------:R-:W-:-:S05]  /*10d0*/  UMOV UR5, UR6 ;  /* 0x0000000600057c82 */ /* 0x000fca0008000000 */
.L_x_6:
[----:B------:R-:W-:-:S09]  /*10e0*/  UISETP.NE.AND UP0, UPT, UR7, URZ, UPT ;  /* 0x000000ff0700728c */ /* 0x000fd2000bf05270 */
[----:B------:R-:W-:Y:S05]  /*10f0*/  BRA.U !UP0, `(.L_x_8) ;  /* 0x0000000508507547 */ /* 0x000fea000b800000 */
[----:B------:R-:W-:Y:S02]  /*1100*/  UIADD3 UR9, UPT, UPT, UR7, -0x1, URZ ;  /* 0xffffffff07097890 */ /* 0x000fe4000fffe0ff */
[----:B------:R-:W-:Y:S02]  /*1110*/  UISETP.NE.AND UP1, UPT, UR8, URZ, UPT ;  /* 0x000000ff0800728c */ /* 0x000fe4000bf25270 */
[----:B------:R-:W-:-:S09]  /*1120*/  UISETP.GE.U32.AND UP0, UPT, UR9, 0x3, UPT ;  /* 0x000000030900788c */ /* 0x000fd2000bf06070 */
[----:B------:R-:W-:Y:S05]  /*1130*/  BRA.U !UP0, `(.L_x_9) ;  /* 0x0000000108907547 */ /* 0x000fea000b800000 */
[----:B------:R-:W0:Y:S01]  /*1140*/  LDCU UR9, c[0x0][0x3b0] ;  /* 0x00007600ff0977ac */ /* 0x000e220008000800 */
[----:B------:R-:W1:Y:S01]  /*1150*/  LDC.64 R10, c[0x0][0x398] ;  /* 0x0000e600ff0a7b82 */ /* 0x000e620000000a00 */
[----:B------:R-:W-:Y:S01]  /*1160*/  IADD3 R6, PT, PT, R8, UR5, RZ ;  /* 0x0000000508067c10 */ /* 0x000fe2000fffe0ff */
[----:B------:R-:W-:-:S03]  /*1170*/  IMAD R17, R4, R7, UR5 ;  /* 0x0000000504117e24 */ /* 0x000fc6000f8e0207 */
[C---:B------:R-:W-:Y:S02]  /*1180*/  IADD3 R15, PT, PT, R6.reuse, 0x1, RZ ;  /* 0x00000001060f7810 */ /* 0x040fe40007ffe0ff */
[C---:B------:R-:W-:Y:S01]  /*1190*/  IADD3 R16, PT, PT, R6.reuse, 0x2, RZ ;  /* 0x0000000206107810 */ /* 0x040fe20007ffe0ff */
[----:B------:R-:W2:Y:S01]  /*11a0*/  LDC.64 R12, c[0x0][0x388] ;  /* 0x0000e200ff0c7b82 */ /* 0x000ea20000000a00 */
[C---:B------:R-:W-:Y:S02]  /*11b0*/  IADD3 R18, PT, PT, R6.reuse, 0x3, RZ ;  /* 0x0000000306127810 */ /* 0x040fe40007ffe0ff */
[C---:B0-----:R-:W-:Y:S02]  /*11c0*/  ISETP.GE.AND P1, PT, R6.reuse, UR9, PT ;  /* 0x0000000906007c0c */ /* 0x041fe4000bf26270 */
[----:B------:R-:W-:Y:S02]  /*11d0*/  ISETP.GE.AND P2, PT, R15, UR9, PT ;  /* 0x000000090f007c0c */ /* 0x000fe4000bf46270 */
[----:B------:R-:W-:-:S02]  /*11e0*/  ISETP.GT.AND P1, PT, R6, -0x1, !P1 ;  /* 0xffffffff0600780c */ /* 0x000fc40004f24270 */
[C---:B------:R-:W-:Y:S02]  /*11f0*/  ISETP.GE.AND P3, PT, R16.reuse, UR9, PT ;  /* 0x0000000910007c0c */ /* 0x040fe4000bf66270 */
[----:B------:R-:W-:Y:S01]  /*1200*/  ISETP.GT.AND P2, PT, R15, -0x1, !P2 ;  /* 0xffffffff0f00780c */ /* 0x000fe20005744270 */
[----:B------:R-:W-:Y:S01]  /*1210*/  IMAD R15, R9, UR9, R6 ;  /* 0x00000009090f7c24 */ /* 0x000fe2000f8e0206 */
[----:B------:R-:W-:Y:S02]  /*1220*/  PLOP3.LUT P1, PT, P0, P1, PT, 0x80, 0x8 ;  /* 0x000000000008781c */ /* 0x000fe40000723070 */
[----:B------:R-:W-:Y:S01]  /*1230*/  ISETP.GT.AND P3, PT, R16, -0x1, !P3 ;  /* 0xffffffff1000780c */ /* 0x000fe20005f64270 */
[----:B-1----:R-:W-:Y:S01]  /*1240*/  IMAD.WIDE R10, R15, 0x4, R10 ;  /* 0x000000040f0a7825 */ /* 0x002fe200078e020a */
[C---:B------:R-:W-:Y:S02]  /*1250*/  ISETP.GE.AND P4, PT, R18.reuse, UR9, PT ;  /* 0x0000000912007c0c */ /* 0x040fe4000bf86270 */
[----:B------:R-:W-:Y:S01]  /*1260*/  PLOP3.LUT P2, PT, P0, P2, PT, 0x80, 0x8 ;  /* 0x000000000008781c */ /* 0x000fe20000745070 */
[----:B--2---:R-:W-:Y:S01]  /*1270*/  IMAD.WIDE R12, R17, 0x4, R12 ;  /* 0x00000004110c7825 */ /* 0x004fe200078e020c */
[----:B------:R-:W-:-:S02]  /*1280*/  ISETP.GT.AND P4, PT, R18, -0x1, !P4 ;  /* 0xffffffff1200780c */ /* 0x000fc40006784270 */
[----:B------:R-:W-:Y:S02]  /*1290*/  PLOP3.LUT P3, PT, P0, P3, PT, 0x80, 0x8 ;  /* 0x000000000008781c */ /* 0x000fe40000767070 */
[----:B------:R-:W-:Y:S01]  /*12a0*/  PLOP3.LUT P4, PT, P0, P4, PT, 0x80, 0x8 ;  /* 0x000000000008781c */ /* 0x000fe20000789070 */
[----:B------:R-:W2:Y:S04]  /*12b0*/  @P1 LDG.E R15, desc[UR10][R10.64] ;  /* 0x0000000a0a0f1981 */ /* 0x000ea8000c1e1900 */
[----:B------:R-:W2:Y:S04]  /*12c0*/  @P1 LDG.E R6, desc[UR10][R12.64] ;  /* 0x0000000a0c061981 */ /* 0x000ea8000c1e1900 */
[----:B------:R-:W3:Y:S04]  /*12d0*/  @P2 LDG.E R17, desc[UR10][R10.64+0x4] ;  /* 0x0000040a0a112981 */ /* 0x000ee8000c1e1900 */
[----:B------:R-:W3:Y:S04]  /*12e0*/  @P2 LDG.E R16, desc[UR10][R12.64+0x4] ;  /* 0x0000040a0c102981 */ /* 0x000ee8000c1e1900 */
[----:B------:R-:W4:Y:S04]  /*12f0*/  @P3 LDG.E R19, desc[UR10][R10.64+0x8] ;  /* 0x0000080a0a133981 */ /* 0x000f28000c1e1900 */
[----:B------:R-:W4:Y:S04]  /*1300*/  @P3 LDG.E R18, desc[UR10][R12.64+0x8] ;  /* 0x0000080a0c123981 */ /* 0x000f28000c1e1900 */
[----:B------:R-:W5:Y:S04]  /*1310*/  @P4 LDG.E R21, desc[UR10][R10.64+0xc] ;  /* 0x00000c0a0a154981 */ /* 0x000f68000c1e1900 */
[----:B------:R-:W5:Y:S01]  /*1320*/  @P4 LDG.E R20, desc[UR10][R12.64+0xc] ;  /* 0x00000c0a0c144981 */ /* 0x000f62000c1e1900 */
[----:B------:R-:W-:Y:S01]  /*1330*/  UIADD3 UR5, UPT, UPT, UR5, 0x4, URZ ;  /* 0x0000000405057890 */ /* 0x000fe2000fffe0ff */
[----:B--2---:R-:W-:-:S04]  /*1340*/  @P1 FFMA R14, R15, R6, R14 ;  /* 0x000000060f0e1223 */ /* 0x004fc8000000000e */
[----:B---3--:R-:W-:-:S04]  /*1350*/  @P2 FFMA R14, R17, R16, R14 ;  /* 0x00000010110e2223 */ /* 0x008fc8000000000e */
[----:B----4-:R-:W-:-:S04]  /*1360*/  @P3 FFMA R14, R19, R18, R14 ;  /* 0x00000012130e3223 */ /* 0x010fc8000000000e */
[----:B-----5:R-:W-:-:S07]  /*1370*/  @P4 FFMA R14, R21, R20, R14 ;  /* 0x00000014150e4223 */ /* 0x020fce000000000e */
.L_x_9:
[----:B------:R-:W-:Y:S05]  /*1380*/  BRA.U !UP1, `(.L_x_8) ;  /* 0x0000000109ac7547 */ /* 0x000fea000b800000 */
[----:B------:R-:W-:Y:S01]  /*1390*/  UISETP.NE.AND UP0, UPT, UR8, 0x1, UPT ;  /* 0x000000010800788c */ /* 0x000fe2000bf05270 */
[----:B------:R-:W-:-:S08]  /*13a0*/  LOP3.LUT P3, RZ, R7, 0x1, RZ, 0xc0, !PT ;  /* 0x0000000107ff7812 */ /* 0x000fd0000786c0ff */
[----:B------:R-:W-:Y:S05]  /*13b0*/  BRA.U !UP0, `(.L_x_10) ;  /* 0x0000000108587547 */ /* 0x000fea000b800000 */
[----:B------:R-:W0:Y:S01]  /*13c0*/  LDCU UR9, c[0x0][0x3b0] ;  /* 0x00007600ff0977ac */ /* 0x000e220008000800 */
[----:B------:R-:W1:Y:S01]  /*13d0*/  LDC.64 R12, c[0x0][0x398] ;  /* 0x0000e600ff0c7b82 */ /* 0x000e620000000a00 */
[----:B------:R-:W-:Y:S01]  /*13e0*/  IADD3 R6, PT, PT, R8, UR5, RZ ;  /* 0x0000000508067c10 */ /* 0x000fe2000fffe0ff */
[----:B------:R-:W-:-:S03]  /*13f0*/  IMAD R17, R4, R7, UR5 ;  /* 0x0000000504117e24 */ /* 0x000fc6000f8e0207 */
[----:B------:R-:W-:-:S03]  /*1400*/  IADD3 R15, PT, PT, R6, 0x1, RZ ;  /* 0x00000001060f7810 */ /* 0x000fc60007ffe0ff */
[----:B------:R-:W2:Y:S01]  /*1410*/  LDC.64 R10, c[0x0][0x388] ;  /* 0x0000e200ff0a7b82 */ /* 0x000ea20000000a00 */
[C---:B0-----:R-:W-:Y:S02]  /*1420*/  ISETP.GE.AND P1, PT, R6.reuse, UR9, PT ;  /* 0x0000000906007c0c */ /* 0x041fe4000bf26270 */
[C---:B------:R-:W-:Y:S02]  /*1430*/  ISETP.GE.AND P2, PT, R15.reuse, UR9, PT ;  /* 0x000000090f007c0c */ /* 0x040fe4000bf46270 */
[----:B------:R-:W-:Y:S02]  /*1440*/  ISETP.GT.AND P1, PT, R6, -0x1, !P1 ;  /* 0xffffffff0600780c */ /* 0x000fe40004f24270 */
[----:B------:R-:W-:Y:S01]  /*1450*/  ISETP.GT.AND P2, PT, R15, -0x1, !P2 ;  /* 0xffffffff0f00780c */ /* 0x000fe20005744270 */
[----:B------:R-:W-:Y:S01]  /*1460*/  IMAD R15, R9, UR9, R6 ;  /* 0x00000009090f7c24 */ /* 0x000fe2000f8e0206 */
[----:B------:R-:W-:Y:S02]  /*1470*/  PLOP3.LUT P1, PT, P0, P1, PT, 0x80, 0x8 ;  /* 0x000000000008781c */ /* 0x000fe40000723070 */
[----:B------:R-:W-:Y:S01]  /*1480*/  PLOP3.LUT P2, PT, P0, P2, PT, 0x80, 0x8 ;  /* 0x000000000008781c */ /* 0x000fe20000745070 */
[----:B-1----:R-:W-:-:S04]  /*1490*/  IMAD.WIDE R12, R15, 0x4, R12 ;  /* 0x000000040f0c7825 */ /* 0x002fc800078e020c */
[----:B--2---:R-:W-:-:S06]  /*14a0*/  IMAD.WIDE R10, R17, 0x4, R10 ;  /* 0x00000004110a7825 */ /* 0x004fcc00078e020a */
[----:B------:R-:W2:Y:S04]  /*14b0*/  @P1 LDG.E R15, desc[UR10][R12.64] ;  /* 0x0000000a0c0f1981 */ /* 0x000ea8000c1e1900 */
[----:B------:R-:W2:Y:S04]  /*14c0*/  @P1 LDG.E R6, desc[UR10][R10.64] ;  /* 0x0000000a0a061981 */ /* 0x000ea8000c1e1900 */
[----:B------:R-:W3:Y:S04]  /*14d0*/  @P2 LDG.E R17, desc[UR10][R12.64+0x4] ;  /* 0x0000040a0c112981 */ /* 0x000ee8000c1e1900 */
[----:B------:R-:W3:Y:S01]  /*14e0*/  @P2 LDG.E R16, desc[UR10][R10.64+0x4] ;  /* 0x0000040a0a102981 */ /* 0x000ee2000c1e1900 */
[----:B------:R-:W-:Y:S01]  /*14f0*/  UIADD3 UR5, UPT, UPT, UR5, 0x2, URZ ;  /* 0x0000000205057890 */ /* 0x000fe2000fffe0ff */
[----:B--2---:R-:W-:-:S04]  /*1500*/  @P1 FFMA R14, R15, R6, R14 ;  /* 0x000000060f0e1223 */ /* 0x004fc8000000000e */
[----:B---3--:R-:W-:-:S07]  /*1510*/  @P2 FFMA R14, R17, R16, R14 ;  /* 0x00000010110e2223 */ /* 0x008fce000000000e */
.L_x_10:
[----:B------:R-:W-:Y:S05]  /*1520*/  @!P3 BRA `(.L_x_8) ;  /* 0x000000000044b947 */ /* 0x000fea0003800000 */
[----:B------:R-:W0:Y:S01]  /*1530*/  LDCU UR9, c[0x0][0x3b0] ;  /* 0x00007600ff0977ac */ /* 0x000e220008000800 */
[----:B------:R-:W-:Y:S01]  /*1540*/  IADD3 R6, PT, PT, R8, UR5, RZ ;  /* 0x0000000508067c10 */ /* 0x000fe2000fffe0ff */
[----:B------:R-:W-:Y:S03]  /*1550*/  BSSY.RECONVERGENT B0, `(.L_x_8) ;  /* 0x000000e000007945 */ /* 0x000fe60003800200 */
[----:B0-----:R-:W-:-:S04]  /*1560*/  ISETP.GE.AND P1, PT, R6, UR9, PT ;  /* 0x0000000906007c0c */ /* 0x001fc8000bf26270 */
[----:B------:R-:W-:-:S04]  /*1570*/  ISETP.GT.AND P1, PT, R6, -0x1, !P1 ;  /* 0xffffffff0600780c */ /* 0x000fc80004f24270 */
[----:B------:R-:W-:-:S13]  /*1580*/  PLOP3.LUT P1, PT, P0, P1, PT, 0x80, 0x8 ;  /* 0x000000000008781c */ /* 0x000fda0000723070 */
[----:B------:R-:W-:Y:S05]  /*1590*/  @!P1 BRA `(.L_x_11) ;  /* 0x0000000000249947 */ /* 0x000fea0003800000 */
[----:B------:R-:W0:Y:S01]  /*15a0*/  LDC.64 R12, c[0x0][0x398] ;  /* 0x0000e600ff0c7b82 */ /* 0x000e220000000a00 */
[----:B------:R-:W-:Y:S02]  /*15b0*/  IMAD R9, R9, UR9, R6 ;  /* 0x0000000909097c24 */ /* 0x000fe4000f8e0206 */
[----:B------:R-:W-:-:S05]  /*15c0*/  IMAD R15, R4, R7, UR5 ;  /* 0x00000005040f7e24 */ /* 0x000fca000f8e0207 */
[----:B------:R-:W1:Y:S01]  /*15d0*/  LDC.64 R10, c[0x0][0x388] ;  /* 0x0000e200ff0a7b82 */ /* 0x000e620000000a00 */
[----:B0-----:R-:W-:-:S06]  /*15e0*/  IMAD.WIDE R6, R9, 0x4, R12 ;  /* 0x0000000409067825 */ /* 0x001fcc00078e020c */
[----:B------:R-:W2:Y:S01]  /*15f0*/  LDG.E R7, desc[UR10][R6.64] ;  /* 0x0000000a06077981 */ /* 0x000ea2000c1e1900 */
[----:B-1----:R-:W-:-:S06]  /*1600*/  IMAD.WIDE R10, R15, 0x4, R10 ;  /* 0x000000040f0a7825 */ /* 0x002fcc00078e020a */
[----:B------:R-:W2:Y:S02]  /*1610*/  LDG.E R10, desc[UR10][R10.64] ;  /* 0x0000000a0a0a7981 */ /* 0x000ea4000c1e1900 */
[----:B--2---:R-:W-:-:S07]  /*1620*/  FFMA R14, R7, R10, R14 ;  /* 0x0000000a070e7223 */ /* 0x004fce000000000e */
.L_x_11:
[----:B------:R-:W-:Y:S05]  /*1630*/  BSYNC.RECONVERGENT B0 ;  /* 0x0000000000007941 */ /* 0x000fea0003800200 */
.L_x_8:
[----:B------:R-:W-:Y:S05]  /*1640*/  @P6 BRA `(.L_x_12) ;  /* 0xfffffff4005c6947 */ /* 0x000fea000383ffff */
.L_x_5:
[----:B------:R-:W0:Y:S01]  /*1650*/  LDCU UR5, c[0x0][0x3a4] ;  /* 0x00007480ff0577ac */ /* 0x000e220008000800 */
[----:B------:R-:W1:Y:S01]  /*1660*/  LDC.64 R6, c[0x0][0x398] ;  /* 0x0000e600ff067b82 */ /* 0x000e620000000a00 */
[----:B------:R-:W2:Y:S01]  /*1670*/  LDCU UR9, c[0x0][0x3ac] ;  /* 0x00007580ff0977ac */ /* 0x000ea20008000800 */
[----:B------:R-:W3:Y:S01]  /*1680*/  LDCU UR12, c[0x0][0x3b0] ;  /* 0x00007600ff0c77ac */ /* 0x000ee20008000800 */
[----:B0-----:R-:W-:-:S04]  /*1690*/  IMAD R3, R5, UR5, R0 ;  /* 0x0000000505037c24 */ /* 0x001fc8000f8e0200 */
[----:B--2---:R-:W-:-:S04]  /*16a0*/  IMAD R3, R3, UR9, R2 ;  /* 0x0000000903037c24 */ /* 0x004fc8000f8e0202 */
[----:B---3--:R-:W-:-:S04]  /*16b0*/  IMAD R3, R3, UR12, R0 ;  /* 0x0000000c03037c24 */ /* 0x008fc8000f8e0200 */
[----:B-1----:R-:W-:-:S05]  /*16c0*/  IMAD.WIDE R2, R3, 0x4, R6 ;  /* 0x0000000403027825 */ /* 0x002fca00078e0206 */
[----:B------:R-:W-:Y:S01]  /*16d0*/  STG.E desc[UR10][R2.64], R14 ;  /* 0x0000000e02007986 */ /* 0x000fe2000c10190a */
[----:B------:R-:W-:Y:S05]  /*16e0*/  EXIT ;  /* 0x000000000000794d */ /* 0x000fea0003800000 */
.L_x_13:
        /* <DEDUP_REMOVED lines=9> */
.L_x_30:


//--------------------- .text._Z13conv2d_kernelPKfS0_S0_Pfiiiiiii --------------------------
	.section	.text._Z13conv2d_kernelPKfS0_S0_Pfiiiiiii,"ax",@progbits
	.align	128
        .global         _Z13conv2d_kernelPKfS0_S0_Pfiiiiiii
        .type           _Z13conv2d_kernelPKfS0_S0_Pfiiiiiii,@function
        .size           _Z13conv2d_kernelPKfS0_S0_Pfiiiiiii,(.L_x_31 - _Z13conv2d_kernelPKfS0_S0_Pfiiiiiii)
        .other          _Z13conv2d_kernelPKfS0_S0_Pfiiiiiii,@"STO_CUDA_ENTRY STV_DEFAULT"
_Z13conv2d_kernelPKfS0_S0_Pfiiiiiii:
.text._Z13conv2d_kernelPKfS0_S0_Pfiiiiiii:
        /* <DEDUP_REMOVED lines=8> */
[----:B------:R-:W0:Y:S01]  /*0080*/  LDC R4, c[0x0][0x364] ;  /* 0x0000d900ff047b82 */ /* 0x000e220000000800 */
[----:B------:R-:W5:Y:S07]  /*0090*/  LDCU UR4, c[0x0][0x360] ;  /* 0x00006c00ff0477ac */ /* 0x000f6e0008000800 */
[----:B------:R-:W5:Y:S08]  /*00a0*/  S2UR UR6, SR_CTAID.X ;  /* 0x00000000000679c3 */ /* 0x000f700000002500 */
[----:B------:R-:W1:Y:S01]  /*00b0*/  S2UR UR5, SR_CTAID.Z ;  /* 0x00000000000579c3 */ /* 0x000e620000002700 */
[----:B0-----:R-:W-:-:S05]  /*00c0*/  IMAD R4, R4, UR7, R5 ;  /* 0x0000000704047c24 */ /* 0x001fca000f8e0205 */
[----:B--2---:R-:W-:Y:S01]  /*00d0*/  ISETP.GE.AND P0, PT, R4, UR8, PT ;  /* 0x0000000804007c0c */ /* 0x004fe2000bf06270 */
[----:B-----5:R-:W-:-:S06]  /*00e0*/  UIMAD UR6, UR6, UR4, URZ ;  /* 0x00000004060672a4 */ /* 0x020fcc000f8e02ff */
[----:B----4-:R-:W-:Y:S01]  /*00f0*/  IADD3 R5, PT, PT, R2, UR6, RZ ;  /* 0x0000000602057c10 */ /* 0x010fe2000fffe0ff */
[----:B-1----:R-:W-:-:S05]  /*0100*/  IMAD R3, R3, UR5, R0 ;  /* 0x0000000503037c24 */ /* 0x002fca000f8e0200 */
[----:B---3--:R-:W-:-:S04]  /*0110*/  ISETP.GE.OR P0, PT, R3, UR10, P0 ;  /* 0x0000000a03007c0c */ /* 0x008fc80008706670 */
[----:B------:R-:W-:-:S13]  /*0120*/  ISETP.GE.OR P0, PT, R5, UR9, P0 ;  /* 0x0000000905007c0c */ /* 0x000fda0008706670 */
[----:B------:R-:W-:Y:S05]  /*0130*/  @P0 EXIT ;  /* 0x000000000000094d */ /* 0x000fea0003800000 */
[----:B------:R-:W0:Y:S01]  /*0140*/  LDCU UR7, c[0x0][0x3b4] ;  /* 0x00007680ff0777ac */ /* 0x000e220008000800 */
[----:B------:R-:W-:Y:S01]  /*0150*/  HFMA2 R0, -RZ, RZ, 0, 0 ;  /* 0x00000000ff007431 */ /* 0x000fe200000001ff */
[----:B------:R-:W1:Y:S01]  /*0160*/  LDCU.64 UR10, c[0x0][0x358] ;  /* 0x00006b00ff0a77ac */ /* 0x000e620008000a00 */
[----:B0-----:R-:W-:-:S09]  /*0170*/  UISETP.GE.AND UP0, UPT, UR7, 0x1, UPT ;  /* 0x000000010700788c */ /* 0x001fd2000bf06270 */
[----:B-1----:R-:W-:Y:S05]  /*0180*/  BRA.U !UP0, `(.L_x_14) ;  /* 0x0000000d08247547 */ /* 0x002fea000b800000 */
[----:B------:R-:W0:Y:S01]  /*0190*/  LDCU UR4, c[0x0][0x3b8] ;  /* 0x00007700ff0477ac */ /* 0x000e220008000800 */
[----:B------:R-:W-:Y:S01]  /*01a0*/  MOV R0, RZ ;  /* 0x000000ff00007202 */ /* 0x000fe20000000f00 */
[----:B------:R-:W-:Y:S01]  /*01b0*/  ULOP3.LUT UR7, UR7, 0x7, URZ, 0xc0, !UPT ;  /* 0x0000000707077892 */ /* 0x000fe2000f8ec0ff */
[----:B0-----:R-:W-:Y:S02]  /*01c0*/  IADD3 R6, PT, PT, R4, -UR4, RZ ;  /* 0x8000000404067c10 */ /* 0x001fe4000fffe0ff */
[----:B------:R-:W-:Y:S01]  /*01d0*/  IADD3 R7, PT, PT, R5, -UR4, RZ ;  /* 0x8000000405077c10 */ /* 0x000fe2000fffe0ff */
[----:B------:R-:W-:-:S08]  /*01e0*/  UMOV UR4, URZ ;  /* 0x000000ff00047c82 */ /* 0x000fd00008000000 */
.L_x_21:
[----:B------:R-:W0:Y:S01]  /*01f0*/  LDCU UR9, c[0x0][0x3b4] ;  /* 0x00007680ff0977ac */ /* 0x000e220008000800 */
[----:B------:R-:W-:Y:S02]  /*0200*/  IADD3 R9, PT, PT, R7, UR4, RZ ;  /* 0x0000000407097c10 */ /* 0x000fe4000fffe0ff */
[----:B------:R-:W-:Y:S01]  /*0210*/  MOV R23, RZ ;  /* 0x000000ff00177202 */ /* 0x000fe20000000f00 */
[----:B------:R-:W1:Y:S01]  /*0220*/  LDCU UR8, c[0x0][0x3ac] ;  /* 0x00007580ff0877ac */ /* 0x000e620008000800 */
[----:B------:R-:W2:Y:S01]  /*0230*/  LDCU UR5, c[0x0][0x3a4] ;  /* 0x00007480ff0577ac */ /* 0x000ea20008000800 */
[----:B0-----:R-:W-:-:S04]  /*0240*/  MOV R11, UR9 ;  /* 0x00000009000b7c02 */ /* 0x001fc80008000f00 */
[----:B------:R-:W-:Y:S02]  /*0250*/  ISETP.GE.U32.AND P1, PT, R11, 0x8, PT ;  /* 0x000000080b00780c */ /* 0x000fe40003f26070 */
[----:B-1----:R-:W-:Y:S01]  /*0260*/  ISETP.GE.AND P0, PT, R9, UR8, PT ;  /* 0x0000000809007c0c */ /* 0x002fe2000bf06270 */
[----:B--2---:R-:W-:-:S03]  /*0270*/  IMAD R8, R3, UR5, R4 ;  /* 0x0000000503087c24 */ /* 0x004fc6000f8e0204 */
[----:B------:R-:W-:Y:S01]  /*0280*/  ISETP.GT.AND P0, PT, R9, -0x1, !P0 ;  /* 0xffffffff0900780c */ /* 0x000fe20004704270 */
[----:B------:R-:W-:Y:S02]  /*0290*/  IMAD R9, R8, UR8, R9 ;  /* 0x0000000808097c24 */ /* 0x000fe4000f8e0209 */
[----:B------:R-:W-:-:S04]  /*02a0*/  IMAD R8, R4, R11, UR4 ;  /* 0x0000000404087e24 */ /* 0x000fc8000f8e020b */
[----:B------:R-:W-:Y:S06]  /*02b0*/  @!P1 BRA `(.L_x_15) ;  /* 0x0000000400109947 */ /* 0x000fec0003800000 */
[----:B------:R-:W-:Y:S01]  /*02c0*/  LOP3.LUT R23, R11, 0x7ffffff8, RZ, 0xc0, !PT ;  /* 0x7ffffff80b177812 */ /* 0x000fe200078ec0ff */
[----:B------:R-:W-:-:S06]  /*02d0*/  UMOV UR5, URZ ;  /* 0x000000ff00057c82 */ /* 0x000fcc0008000000 */
.L_x_16:
[----:B------:R-:W0:Y:S01]  /*02e0*/  LDC.64 R10, c[0x0][0x3b0] ;  /* 0x0000ec00ff0a7b82 */ /* 0x000e220000000a00 */
[----:B------:R-:W-:-:S04]  /*02f0*/  IADD3 R17, PT, PT, R6, UR5, RZ ;  /* 0x0000000506117c10 */ /* 0x000fc8000fffe0ff */
[----:B------:R-:W-:-:S03]  /*0300*/  IADD3 R19, PT, PT, R17, 0x1, RZ ;  /* 0x0000000111137810 */ /* 0x000fc60007ffe0ff */
[----:B------:R-:W1:Y:S08]  /*0310*/  LDC.64 R14, c[0x0][0x380] ;  /* 0x0000e000ff0e7b82 */ /* 0x000e700000000a00 */
[----:B------:R-:W2:Y:S01]  /*0320*/  LDC.64 R12, c[0x0][0x388] ;  /* 0x0000e200ff0c7b82 */ /* 0x000ea20000000a00 */
[-C--:B0-----:R-:W-:Y:S01]  /*0330*/  ISETP.GE.AND P5, PT, R17, R10.reuse, PT ;  /* 0x0000000a1100720c */ /* 0x081fe20003fa6270 */
[----:B------:R-:W-:Y:S01]  /*0340*/  IMAD R21, R8, R11, UR5 ;  /* 0x0000000508157e24 */ /* 0x000fe2000f8e020b */
[----:B------:R-:W-:-:S02]  /*0350*/  ISETP.GE.AND P2, PT, R19, R10, PT ;  /* 0x0000000a1300720c */ /* 0x000fc40003f46270 */
[----:B------:R-:W-:Y:S02]  /*0360*/  ISETP.GT.AND P5, PT, R17, -0x1, !P5 ;  /* 0xffffffff1100780c */ /* 0x000fe40006fa4270 */
[----:B------:R-:W-:Y:S01]  /*0370*/  ISETP.GT.AND P2, PT, R19, -0x1, !P2 ;  /* 0xffffffff1300780c */ /* 0x000fe20005744270 */
[----:B------:R-:W-:Y:S01]  /*0380*/  IMAD R19, R9, R10, R17 ;  /* 0x0000000a09137224 */ /* 0x000fe200078e0211 */
        /* <DEDUP_REMOVED lines=8> */
[----:B------:R-:W-:-:S02]  /*0410*/  IADD3 R25, PT, PT, R17, 0x2, RZ ;  /* 0x0000000211197810 */ /* 0x000fc40007ffe0ff */
[----:B------:R-:W-:Y:S02]  /*0420*/  IADD3 R27, PT, PT, R17, 0x3, RZ ;  /* 0x00000003111b7810 */ /* 0x000fe40007ffe0ff */
[-C--:B------:R-:W-:Y:S02]  /*0430*/  ISETP.GE.AND P1, PT, R25, R10.reuse, PT ;  /* 0x0000000a1900720c */ /* 0x080fe40003f26270 */
[----:B------:R-:W-:Y:S02]  /*0440*/  ISETP.GE.AND P4, PT, R27, R10, PT ;  /* 0x0000000a1b00720c */ /* 0x000fe40003f86270 */
[----:B------:R-:W-:Y:S02]  /*0450*/  ISETP.GT.AND P1, PT, R25, -0x1, !P1 ;  /* 0xffffffff1900780c */ /* 0x000fe40004f24270 */
[C---:B------:R-:W-:Y:S02]  /*0460*/  IADD3 R25, PT, PT, R17.reuse, 0x4, RZ ;  /* 0x0000000411197810 */ /* 0x040fe40007ffe0ff */
[----:B------:R-:W-:-:S02]  /*0470*/  IADD3 R29, PT, PT, R17, 0x5, RZ ;  /* 0x00000005111d7810 */ /* 0x000fc40007ffe0ff */
[-C--:B------:R-:W-:Y:S02]  /*0480*/  ISETP.GE.AND P6, PT, R25, R10.reuse, PT ;  /* 0x0000000a1900720c */ /* 0x080fe40003fc6270 */
[----:B------:R-:W-:Y:S02]  /*0490*/  ISETP.GT.AND P4, PT, R27, -0x1, !P4 ;  /* 0xffffffff1b00780c */ /* 0x000fe40006784270 */
[----:B------:R-:W-:Y:S02]  /*04a0*/  PLOP3.LUT P1, PT, P0, P1, PT, 0x80, 0x8 ;  /* 0x000000000008781c */ /* 0x000fe40000723070 */
[----:B------:R-:W-:Y:S02]  /*04b0*/  ISETP.GT.AND P6, PT, R25, -0x1, !P6 ;  /* 0xffffffff1900780c */ /* 0x000fe400077c4270 */
[----:B------:R-:W-:Y:S02]  /*04c0*/  ISETP.GE.AND P3, PT, R29, R10, PT ;  /* 0x0000000a1d00720c */ /* 0x000fe40003f66270 */
[----:B------:R-:W-:-:S02]  /*04d0*/  IADD3 R25, PT, PT, R17, 0x6, RZ ;  /* 0x0000000611197810 */ /* 0x000fc40007ffe0ff */
[----:B------:R-:W-:Y:S02]  /*04e0*/  PLOP3.LUT P4, PT, P0, P4, PT, 0x80, 0x8 ;  /* 0x000000000008781c */ /* 0x000fe40000789070 */
[----:B------:R-:W-:Y:S02]  /*04f0*/  ISETP.GT.AND P3, PT, R29, -0x1, !P3 ;  /* 0xffffffff1d00780c */ /* 0x000fe40005f64270 */
[----:B------:R-:W-:Y:S02]  /*0500*/  PLOP3.LUT P6, PT, P0, P6, PT, 0x80, 0x8 ;  /* 0x000000000008781c */ /* 0x000fe400007cd070 */
[----:B------:R-:W-:-:S13]  /*0510*/  PLOP3.LUT P3, PT, P0, P3, PT, 0x80, 0x8 ;  /* 0x000000000008781c */ /* 0x000fda0000767070 */
[----:B------:R-:W4:Y:S01]  /*0520*/  @P3 LDG.E R20, desc[UR10][R12.64+0x14] ;  /* 0x0000140a0c143981 */ /* 0x000f22000c1e1900 */
[----:B--2---:R-:W-:Y:S01]  /*0530*/  @P5 FFMA R0, R19, R16, R0 ;  /* 0x0000001013005223 */ /* 0x004fe20000000000 */
[----:B------:R-:W-:Y:S02]  /*0540*/  IADD3 R19, PT, PT, R17, 0x7, RZ ;  /* 0x0000000711137810 */ /* 0x000fe40007ffe0ff */
[----:B------:R-:W2:Y:S01]  /*0550*/  @P4 LDG.E R16, desc[UR10][R12.64+0xc] ;  /* 0x00000c0a0c104981 */ /* 0x000ea2000c1e1900 */
[----:B------:R-:W-:-:S03]  /*0560*/  ISETP.GE.AND P5, PT, R25, R10, PT ;  /* 0x0000000a1900720c */ /* 0x000fc60003fa6270 */
[----:B------:R-:W5:Y:S01]  /*0570*/  @P1 LDG.E R17, desc[UR10][R14.64+0x8] ;  /* 0x0000080a0e111981 */ /* 0x000f62000c1e1900 */
[----:B------:R-:W-:Y:S01]  /*0580*/  ISETP.GT.AND P5, PT, R25, -0x1, !P5 ;  /* 0xffffffff1900780c */ /* 0x000fe20006fa4270 */
[----:B---3--:R-:W-:Y:S01]  /*0590*/  @P2 FFMA R0, R21, R18, R0 ;  /* 0x0000001215002223 */ /* 0x008fe20000000000 */
[----:B------:R-:W-:Y:S01]  /*05a0*/  ISETP.GE.AND P2, PT, R19, R10, PT ;  /* 0x0000000a1300720c */ /* 0x000fe20003f46270 */
[----:B------:R-:W3:Y:S01]  /*05b0*/  @P6 LDG.E R21, desc[UR10][R14.64+0x10] ;  /* 0x0000100a0e156981 */ /* 0x000ee2000c1e1900 */
[----:B------:R-:W-:-:S03]  /*05c0*/  PLOP3.LUT P5, PT, P0, P5, PT, 0x80, 0x8 ;  /* 0x000000000008781c */ /* 0x000fc600007ab070 */
[----:B------:R-:W5:Y:S01]  /*05d0*/  @P1 LDG.E R10, desc[UR10][R12.64+0x8] ;  /* 0x0000080a0c0a1981 */ /* 0x000f62000c1e1900 */
[----:B------:R-:W-:-:S03]  /*05e0*/  ISETP.GT.AND P2, PT, R19, -0x1, !P2 ;  /* 0xffffffff1300780c */ /* 0x000fc60005744270 */
[----:B------:R-:W2:Y:S01]  /*05f0*/  @P4 LDG.E R19, desc[UR10][R14.64+0xc] ;  /* 0x00000c0a0e134981 */ /* 0x000ea2000c1e1900 */
[----:B------:R-:W-:-:S03]  /*0600*/  PLOP3.LUT P2, PT, P0, P2, PT, 0x80, 0x8 ;  /* 0x000000000008781c */ /* 0x000fc60000745070 */
[----:B------:R-:W3:Y:S04]  /*0610*/  @P6 LDG.E R18, desc[UR10][R12.64+0x10] ;  /* 0x0000100a0c126981 */ /* 0x000ee8000c1e1900 */
[----:B------:R-:W4:Y:S04]  /*0620*/  @P3 LDG.E R25, desc[UR10][R14.64+0x14] ;  /* 0x0000140a0e193981 */ /* 0x000f28000c1e1900 */
[----:B------:R-:W4:Y:S04]  /*0630*/  @P5 LDG.E R27, desc[UR10][R14.64+0x18] ;  /* 0x0000180a0e1b5981 */ /* 0x000f28000c1e1900 */
[----:B------:R-:W4:Y:S04]  /*0640*/  @P5 LDG.E R22, desc[UR10][R12.64+0x18] ;  /* 0x0000180a0c165981 */ /* 0x000f28000c1e1900 */
[----:B------:R-:W4:Y:S04]  /*0650*/  @P2 LDG.E R29, desc[UR10][R14.64+0x1c] ;  /* 0x00001c0a0e1d2981 */ /* 0x000f28000c1e1900 */
[----:B------:R-:W4:Y:S01]  /*0660*/  @P2 LDG.E R24, desc[UR10][R12.64+0x1c] ;  /* 0x00001c0a0c182981 */ /* 0x000f22000c1e1900 */
[----:B------:R-:W-:Y:S01]  /*0670*/  UIADD3 UR5, UPT, UPT, UR5, 0x8, URZ ;  /* 0x0000000805057890 */ /* 0x000fe2000fffe0ff */
[----:B-----5:R-:W-:-:S05]  /*0680*/  @P1 FFMA R0, R17, R10, R0 ;  /* 0x0000000a11001223 */ /* 0x020fca0000000000 */
[----:B------:R-:W-:Y:S01]  /*0690*/  ISETP.NE.AND P1, PT, R23, UR5, PT ;  /* 0x0000000517007c0c */ /* 0x000fe2000bf25270 */
[----:B--2---:R-:W-:-:S04]  /*06a0*/  @P4 FFMA R0, R19, R16, R0 ;  /* 0x0000001013004223 */ /* 0x004fc80000000000 */
[----:B---3--:R-:W-:-:S04]  /*06b0*/  @P6 FFMA R0, R21, R18, R0 ;  /* 0x0000001215006223 */ /* 0x008fc80000000000 */
[----:B----4-:R-:W-:-:S04]  /*06c0*/  @P3 FFMA R0, R25, R20, R0 ;  /* 0x0000001419003223 */ /* 0x010fc80000000000 */
[----:B------:R-:W-:-:S04]  /*06d0*/  @P5 FFMA R0, R27, R22, R0 ;  /* 0x000000161b005223 */ /* 0x000fc80000000000 */
[----:B------:R-:W-:Y:S01]  /*06e0*/  @P2 FFMA R0, R29, R24, R0 ;  /* 0x000000181d002223 */ /* 0x000fe20000000000 */
[----:B------:R-:W-:Y:S06]  /*06f0*/  @P1 BRA `(.L_x_16) ;  /* 0xfffffff800f81947 */ /* 0x000fec000383ffff */
.L_x_15:
[----:B------:R-:W-:-:S09]  /*0700*/  UISETP.NE.AND UP0, UPT, UR7, URZ, UPT ;  /* 0x000000ff0700728c */ /* 0x000fd2000bf05270 */
[----:B------:R-:W-:Y:S05]  /*0710*/  BRA.U !UP0, `(.L_x_17) ;  /* 0x0000000508b47547 */ /* 0x000fea000b800000 */
[----:B------:R-:W-:Y:S01]  /*0720*/  UIADD3 UR5, UPT, UPT, UR7, -0x1, URZ ;  /* 0xffffffff07057890 */ /* 0x000fe2000fffe0ff */
[----:B------:R-:W-:-:S03]  /*0730*/  LOP3.LUT P4, R10, R11, 0x3, RZ, 0xc0, !PT ;  /* 0x000000030b0a7812 */ /* 0x000fc6000788c0ff */
[----:B------:R-:W-:-:S09]  /*0740*/  UISETP.GE.U32.AND UP0, UPT, UR5, 0x3, UPT ;  /* 0x000000030500788c */ /* 0x000fd2000bf06070 */
[----:B------:R-:W-:Y:S05]  /*0750*/  BRA.U !UP0, `(.L_x_18) ;  /* 0x0000000108d87547 */ /* 0x000fea000b800000 */
[----:B------:R-:W0:Y:S01]  /*0760*/  LDCU UR5, c[0x0][0x3b0] ;  /* 0x00007600ff0577ac */ /* 0x000e220008000800 */
[----:B------:R-:W-:Y:S01]  /*0770*/  IADD3 R24, PT, PT, R6, R23, RZ ;  /* 0x0000001706187210 */ /* 0x000fe20007ffe0ff */
[----:B------:R-:W1:Y:S03]  /*0780*/  LDC.64 R12, c[0x0][0x380] ;  /* 0x0000e000ff0c7b82 */ /* 0x000e660000000a00 */
[C---:B------:R-:W-:Y:S02]  /*0790*/  IADD3 R14, PT, PT, R24.reuse, 0x1, RZ ;  /* 0x00000001180e7810 */ /* 0x040fe40007ffe0ff */
[C---:B------:R-:W-:Y:S02]  /*07a0*/  IADD3 R15, PT, PT, R24.reuse, 0x2, RZ ;  /* 0x00000002180f7810 */ /* 0x040fe40007ffe0ff */
[C---:B------:R-:W-:Y:S01]  /*07b0*/  IADD3 R18, PT, PT, R24.reuse, 0x3, RZ ;  /* 0x0000000318127810 */ /* 0x040fe20007ffe0ff */
[----:B------:R-:W2:Y:S01]  /*07c0*/  LDC.64 R28, c[0x0][0x388] ;  /* 0x0000e200ff1c7b82 */ /* 0x000ea20000000a00 */
[----:B0-----:R-:W-:-:S07]  /*07d0*/  ISETP.GE.AND P1, PT, R24, UR5, PT ;  /* 0x0000000518007c0c */ /* 0x001fce000bf26270 */
[----:B------:R-:W0:Y:S01]  /*07e0*/  LDC.64 R26, c[0x0][0x380] ;  /* 0x0000e000ff1a7b82 */ /* 0x000e220000000a00 */
[----:B------:R-:W-:Y:S02]  /*07f0*/  ISETP.GE.AND P2, PT, R14, UR5, PT ;  /* 0x000000050e007c0c */ /* 0x000fe4000bf46270 */
[----:B------:R-:W-:Y:S02]  /*0800*/  ISETP.GT.AND P1, PT, R24, -0x1, !P1 ;  /* 0xffffffff1800780c */ /* 0x000fe40004f24270 */
[C---:B------:R-:W-:Y:S02]  /*0810*/  ISETP.GE.AND P3, PT, R15.reuse, UR5, PT ;  /* 0x000000050f007c0c */ /* 0x040fe4000bf66270 */
[----:B------:R-:W-:Y:S01]  /*0820*/  PLOP3.LUT P1, PT, P0, P1, PT, 0x80, 0x8 ;  /* 0x000000000008781c */ /* 0x000fe20000723070 */
[----:B------:R-:W3:Y:S01]  /*0830*/  LDC.64 R16, c[0x0][0x380] ;  /* 0x0000e000ff107b82 */ /* 0x000ee20000000a00 */
[----:B------:R-:W-:Y:S02]  /*0840*/  ISETP.GT.AND P2, PT, R14, -0x1, !P2 ;  /* 0xffffffff0e00780c */ /* 0x000fe40005744270 */
[----:B------:R-:W-:-:S02]  /*0850*/  ISETP.GT.AND P3, PT, R15, -0x1, !P3 ;  /* 0xffffffff0f00780c */ /* 0x000fc40005f64270 */
[----:B------:R-:W-:Y:S02]  /*0860*/  PLOP3.LUT P2, PT, P0, P2, PT, 0x80, 0x8 ;  /* 0x000000000008781c */ /* 0x000fe40000745070 */
[----:B------:R-:W-:Y:S01]  /*0870*/  PLOP3.LUT P3, PT, P0, P3, PT, 0x80, 0x8 ;  /* 0x000000000008781c */ /* 0x000fe20000767070 */
[----:B------:R-:W4:Y:S01]  /*0880*/  LDC.64 R14, c[0x0][0x388] ;  /* 0x0000e200ff0e7b82 */ /* 0x000f220000000a00 */
[----:B------:R-:W-:-:S03]  /*0890*/  ISETP.GE.AND P5, PT, R18, UR5, PT ;  /* 0x0000000512007c0c */ /* 0x000fc6000bfa6270 */
[----:B------:R-:W-:Y:S01]  /*08a0*/  @P1 IMAD R19, R9, UR5, R24 ;  /* 0x0000000509131c24 */ /* 0x000fe2000f8e0218 */
[----:B------:R-:W-:Y:S01]  /*08b0*/  ISETP.GT.AND P5, PT, R18, -0x1, !P5 ;  /* 0xffffffff1200780c */ /* 0x000fe20006fa4270 */
[----:B------:R-:W-:Y:S02]  /*08c0*/  @P1 IMAD R21, R8, R11, R23 ;  /* 0x0000000b08151224 */ /* 0x000fe400078e0217 */
[----:B-1----:R-:W-:-:S04]  /*08d0*/  @P1 IMAD.WIDE R12, R19, 0x4, R12 ;  /* 0x00000004130c1825 */ /* 0x002fc800078e020c */
[----:B------:R-:W-:Y:S01]  /*08e0*/  @P2 IMAD R19, R9, UR5, R24 ;  /* 0x0000000509132c24 */ /* 0x000fe2000f8e0218 */
[----:B------:R1:W5:Y:S01]  /*08f0*/  @P1 LDG.E R25, desc[UR10][R12.64] ;  /* 0x0000000a0c191981 */ /* 0x000362000c1e1900 */
[----:B--2---:R-:W-:-:S04]  /*0900*/  @P1 IMAD.WIDE R28, R21, 0x4, R28 ;  /* 0x00000004151c1825 */ /* 0x004fc800078e021c */
[----:B0-----:R-:W-:Y:S01]  /*0910*/  @P2 IMAD.WIDE R26, R19, 0x4, R26 ;  /* 0x00000004131a2825 */ /* 0x001fe200078e021a */
[----:B------:R-:W-:Y:S01]  /*0920*/  PLOP3.LUT P5, PT, P0, P5, PT, 0x80, 0x8 ;  /* 0x000000000008781c */ /* 0x000fe200007ab070 */
[----:B------:R0:W5:Y:S02]  /*0930*/  @P1 LDG.E R22, desc[UR10][R28.64] ;  /* 0x0000000a1c161981 */ /* 0x000164000c1e1900 */
[----:B------:R-:W-:Y:S01]  /*0940*/  @P2 IMAD R19, R8, R11, R23 ;  /* 0x0000000b08132224 */ /* 0x000fe200078e0217 */
[----:B-1----:R-:W1:Y:S01]  /*0950*/  LDC.64 R12, c[0x0][0x388] ;  /* 0x0000e200ff0c7b82 */ /* 0x002e620000000a00 */
[----:B------:R-:W-:Y:S01]  /*0960*/  @P3 IMAD R21, R9, UR5, R24 ;  /* 0x0000000509153c24 */ /* 0x000fe2000f8e0218 */
[----:B------:R-:W2:Y:S01]  /*0970*/  @P2 LDG.E R27, desc[UR10][R26.64+0x4] ;  /* 0x0000040a1a1b2981 */ /* 0x000ea2000c1e1900 */
[----:B----4-:R-:W-:-:S04]  /*0980*/  @P2 IMAD.WIDE R14, R19, 0x4, R14 ;  /* 0x00000004130e2825 */ /* 0x010fc800078e020e */
[----:B---3--:R-:W-:Y:S01]  /*0990*/  @P3 IMAD.WIDE R16, R21, 0x4, R16 ;  /* 0x0000000415103825 */ /* 0x008fe200078e0210 */
[----:B------:R-:W3:Y:S01]  /*09a0*/  LDC.64 R18, c[0x0][0x388] ;  /* 0x0000e200ff127b82 */ /* 0x000ee20000000a00 */
[----:B------:R-:W2:Y:S02]  /*09b0*/  @P2 LDG.E R14, desc[UR10][R14.64+0x4] ;  /* 0x0000040a0e0e2981 */ /* 0x000ea4000c1e1900 */
[CCC-:B0-----:R-:W-:Y:S02]  /*09c0*/  @P3 IMAD R29, R8.reuse, R11.reuse, R23.reuse ;  /* 0x0000000b081d3224 */ /* 0x1c1fe400078e0217 */
[----:B------:R-:W-:Y:S01]  /*09d0*/  @P5 IMAD R28, R8, R11, R23 ;  /* 0x0000000b081c5224 */ /* 0x000fe200078e0217 */
[----:B------:R-:W4:Y:S02]  /*09e0*/  @P3 LDG.E R17, desc[UR10][R16.64+0x8] ;  /* 0x0000080a10113981 */ /* 0x000f24000c1e1900 */
[----:B------:R-:W0:Y:S01]  /*09f0*/  LDC.64 R20, c[0x0][0x380] ;  /* 0x0000e000ff147b82 */ /* 0x000e220000000a00 */
[----:B-1----:R-:W-:-:S04]  /*0a00*/  @P3 IMAD.WIDE R12, R29, 0x4, R12 ;  /* 0x000000041d0c3825 */ /* 0x002fc800078e020c */
[----:B------:R-:W-:Y:S02]  /*0a10*/  @P5 IMAD R29, R9, UR5, R24 ;  /* 0x00000005091d5c24 */ /* 0x000fe4000f8e0218 */
[----:B------:R-:W4:Y:S01]  /*0a20*/  @P3 LDG.E R12, desc[UR10][R12.64+0x8] ;  /* 0x0000080a0c0c3981 */ /* 0x000f22000c1e1900 */
[----:B---3--:R-:W-:-:S06]  /*0a30*/  @P5 IMAD.WIDE R18, R28, 0x4, R18 ;  /* 0x000000041c125825 */ /* 0x008fcc00078e0212 */
[----:B------:R-:W3:Y:S01]  /*0a40*/  @P5 LDG.E R18, desc[UR10][R18.64+0xc] ;  /* 0x00000c0a12125981 */ /* 0x000ee2000c1e1900 */
[----:B0-----:R-:W-:-:S06]  /*0a50*/  @P5 IMAD.WIDE R20, R29, 0x4, R20 ;  /* 0x000000041d145825 */ /* 0x001fcc00078e0214 */
[----:B------:R-:W3:Y:S01]  /*0a60*/  @P5 LDG.E R21, desc[UR10][R20.64+0xc] ;  /* 0x00000c0a14155981 */ /* 0x000ee2000c1e1900 */
[----:B------:R-:W-:Y:S01]  /*0a70*/  IADD3 R23, PT, PT, R23, 0x4, RZ ;  /* 0x0000000417177810 */ /* 0x000fe20007ffe0ff */
[----:B-----5:R-:W-:-:S04]  /*0a80*/  @P1 FFMA R0, R25, R22, R0 ;  /* 0x0000001619001223 */ /* 0x020fc80000000000 */
[----:B--2---:R-:W-:-:S04]  /*0a90*/  @P2 FFMA R0, R27, R14, R0 ;  /* 0x0000000e1b002223 */ /* 0x004fc80000000000 */
[----:B----4-:R-:W-:-:S04]  /*0aa0*/  @P3 FFMA R0, R17, R12, R0 ;  /* 0x0000000c11003223 */ /* 0x010fc80000000000 */
[----:B---3--:R-:W-:-:S07]  /*0ab0*/  @P5 FFMA R0, R21, R18, R0 ;  /* 0x0000001215005223 */ /* 0x008fce0000000000 */
.L_x_18:
[----:B------:R-:W-:Y:S05]  /*0ac0*/  @!P4 BRA `(.L_x_17) ;  /* 0x0000000000c8c947 */ /* 0x000fea0003800000 */
[----:B------:R-:W-:Y:S02]  /*0ad0*/  ISETP.NE.AND P1, PT, R10, 0x1, PT ;  /* 0x000000010a00780c */ /* 0x000fe40003f25270 */
[----:B------:R-:W-:-:S04]  /*0ae0*/  LOP3.LUT R12, R11, 0x1, RZ, 0xc0, !PT ;  /* 0x000000010b0c7812 */ /* 0x000fc800078ec0ff */
[----:B------:R-:W-:-:S07]  /*0af0*/  ISETP.NE.U32.AND P3, PT, R12, 0x1, PT ;  /* 0x000000010c00780c */ /* 0x000fce0003f65070 */
[----:B------:R-:W-:Y:S06]  /*0b00*/  @!P1 BRA `(.L_x_19) ;  /* 0x0000000000709947 */ /* 0x000fec0003800000 */
[----:B------:R-:W0:Y:S01]  /*0b10*/  LDCU UR5, c[0x0][0x3b0] ;  /* 0x00007600ff0577ac */ /* 0x000e220008000800 */
[----:B------:R-:W-:Y:S01]  /*0b20*/  IADD3 R10, PT, PT, R6, R23, RZ ;  /* 0x00000017060a7210 */ /* 0x000fe20007ffe0ff */
[----:B------:R-:W1:Y:S03]  /*0b30*/  LDC.64 R18, c[0x0][0x380] ;  /* 0x0000e000ff127b82 */ /* 0x000e660000000a00 */
[----:B------:R-:W-:-:S05]  /*0b40*/  IADD3 R20, PT, PT, R10, 0x1, RZ ;  /* 0x000000010a147810 */ /* 0x000fca0007ffe0ff */
[----:B------:R-:W2:Y:S01]  /*0b50*/  LDC.64 R16, c[0x0][0x388] ;  /* 0x0000e200ff107b82 */ /* 0x000ea20000000a00 */
[----:B0-----:R-:W-:-:S07]  /*0b60*/  ISETP.GE.AND P1, PT, R10, UR5, PT ;  /* 0x000000050a007c0c */ /* 0x001fce000bf26270 */
[----:B------:R-:W0:Y:S01]  /*0b70*/  LDC.64 R12, c[0x0][0x388] ;  /* 0x0000e200ff0c7b82 */ /* 0x000e220000000a00 */
[----:B------:R-:W-:Y:S02]  /*0b80*/  ISETP.GE.AND P2, PT, R20, UR5, PT ;  /* 0x0000000514007c0c */ /* 0x000fe4000bf46270 */
[----:B------:R-:W-:Y:S02]  /*0b90*/  ISETP.GT.AND P1, PT, R10, -0x1, !P1 ;  /* 0xffffffff0a00780c */ /* 0x000fe40004f24270 */
[----:B------:R-:W-:Y:S02]  /*0ba0*/  ISETP.GT.AND P2, PT, R20, -0x1, !P2 ;  /* 0xffffffff1400780c */ /* 0x000fe40005744270 */
[----:B------:R-:W-:Y:S01]  /*0bb0*/  PLOP3.LUT P1, PT, P0, P1, PT, 0x80, 0x8 ;  /* 0x000000000008781c */ /* 0x000fe20000723070 */
[----:B------:R-:W3:Y:S01]  /*0bc0*/  LDC.64 R14, c[0x0][0x380] ;  /* 0x0000e000ff0e7b82 */ /* 0x000ee20000000a00 */
[----:B------:R-:W-:-:S11]  /*0bd0*/  PLOP3.LUT P2, PT, P0, P2, PT, 0x80, 0x8 ;  /* 0x000000000008781c */ /* 0x000fd60000745070 */
[----:B------:R-:W-:Y:S02]  /*0be0*/  @P1 IMAD R21, R9, UR5, R10 ;  /* 0x0000000509151c24 */ /* 0x000fe4000f8e020a */
[----:B------:R-:W-:Y:S02]  /*0bf0*/  @P1 IMAD R25, R8, R11, R23 ;  /* 0x0000000b08191224 */ /* 0x000fe400078e0217 */
[----:B-1----:R-:W-:-:S04]  /*0c00*/  @P1 IMAD.WIDE R18, R21, 0x4, R18 ;  /* 0x0000000415121825 */ /* 0x002fc800078e0212 */
[----:B--2---:R-:W-:Y:S02]  /*0c10*/  @P1 IMAD.WIDE R16, R25, 0x4, R16 ;  /* 0x0000000419101825 */ /* 0x004fe400078e0210 */
[----:B------:R-:W2:Y:S02]  /*0c20*/  @P1 LDG.E R19, desc[UR10][R18.64] ;  /* 0x0000000a12131981 */ /* 0x000ea4000c1e1900 */
[----:B------:R-:W-:Y:S02]  /*0c30*/  @P2 IMAD R25, R8, R11, R23 ;  /* 0x0000000b08192224 */ /* 0x000fe400078e0217 */
[----:B------:R-:W-:Y:S01]  /*0c40*/  @P2 IMAD R21, R9, UR5, R10 ;  /* 0x0000000509152c24 */ /* 0x000fe2000f8e020a */
[----:B------:R-:W2:Y:S01]  /*0c50*/  @P1 LDG.E R17, desc[UR10][R16.64] ;  /* 0x0000000a10111981 */ /* 0x000ea2000c1e1900 */
[----:B0-----:R-:W-:-:S04]  /*0c60*/  @P2 IMAD.WIDE R12, R25, 0x4, R12 ;  /* 0x00000004190c2825 */ /* 0x001fc800078e020c */
[----:B---3--:R-:W-:Y:S02]  /*0c70*/  @P2 IMAD.WIDE R14, R21, 0x4, R14 ;  /* 0x00000004150e2825 */ /* 0x008fe400078e020e */
[----:B------:R-:W3:Y:S04]  /*0c80*/  @P2 LDG.E R13, desc[UR10][R12.64+0x4] ;  /* 0x0000040a0c0d2981 */ /* 0x000ee8000c1e1900 */
[----:B------:R-:W3:Y:S01]  /*0c90*/  @P2 LDG.E R15, desc[UR10][R14.64+0x4] ;  /* 0x0000040a0e0f2981 */ /* 0x000ee2000c1e1900 */
[----:B------:R-:W-:Y:S01]  /*0ca0*/  IADD3 R23, PT, PT, R23, 0x2, RZ ;  /* 0x0000000217177810 */ /* 0x000fe20007ffe0ff */
[----:B--2---:R-:W-:-:S04]  /*0cb0*/  @P1 FFMA R0, R17, R19, R0 ;  /* 0x0000001311001223 */ /* 0x004fc80000000000 */
[----:B---3--:R-:W-:-:S07]  /*0cc0*/  @P2 FFMA R0, R13, R15, R0 ;  /* 0x0000000f0d002223 */ /* 0x008fce0000000000 */
.L_x_19:
[----:B------:R-:W-:Y:S05]  /*0cd0*/  @P3 BRA `(.L_x_17) ;  /* 0x0000000000443947 */ /* 0x000fea0003800000 */
[----:B------:R-:W0:Y:S01]  /*0ce0*/  LDCU UR5, c[0x0][0x3b0] ;  /* 0x00007600ff0577ac */ /* 0x000e220008000800 */
[----:B------:R-:W-:Y:S01]  /*0cf0*/  IADD3 R10, PT, PT, R6, R23, RZ ;  /* 0x00000017060a7210 */ /* 0x000fe20007ffe0ff */
[----:B------:R-:W-:Y:S03]  /*0d00*/  BSSY.RECONVERGENT B0, `(.L_x_17) ;  /* 0x000000e000007945 */ /* 0x000fe60003800200 */
[----:B0-----:R-:W-:-:S04]  /*0d10*/  ISETP.GE.AND P1, PT, R10, UR5, PT ;  /* 0x000000050a007c0c */ /* 0x001fc8000bf26270 */
[----:B------:R-:W-:-:S04]  /*0d20*/  ISETP.GT.AND P1, PT, R10, -0x1, !P1 ;  /* 0xffffffff0a00780c */ /* 0x000fc80004f24270 */
[----:B------:R-:W-:-:S13]  /*0d30*/  PLOP3.LUT P1, PT, P0, P1, PT, 0x80, 0x8 ;  /* 0x000000000008781c */ /* 0x000fda0000723070 */
[----:B------:R-:W-:Y:S05]  /*0d40*/  @!P1 BRA `(.L_x_20) ;  /* 0x0000000000249947 */ /* 0x000fea0003800000 */
[----:B------:R-:W0:Y:S01]  /*0d50*/  LDC.64 R14, c[0x0][0x380] ;  /* 0x0000e000ff0e7b82 */ /* 0x000e220000000a00 */
[----:B------:R-:W-:Y:S02]  /*0d60*/  IMAD R9, R9, UR5, R10 ;  /* 0x0000000509097c24 */ /* 0x000fe4000f8e020a */
[----:B------:R-:W-:-:S05]  /*0d70*/  IMAD R23, R8, R11, R23 ;  /* 0x0000000b08177224 */ /* 0x000fca00078e0217 */
[----:B------:R-:W1:Y:S01]  /*0d80*/  LDC.64 R12, c[0x0][0x388] ;  /* 0x0000e200ff0c7b82 */ /* 0x000e620000000a00 */
[----:B0-----:R-:W-:-:S06]  /*0d90*/  IMAD.WIDE R14, R9, 0x4, R14 ;  /* 0x00000004090e7825 */ /* 0x001fcc00078e020e */
[----:B------:R-:W2:Y:S01]  /*0da0*/  LDG.E R15, desc[UR10][R14.64] ;  /* 0x0000000a0e0f7981 */ /* 0x000ea2000c1e1900 */
[----:B-1----:R-:W-:-:S06]  /*0db0*/  IMAD.WIDE R12, R23, 0x4, R12 ;  /* 0x00000004170c7825 */ /* 0x002fcc00078e020c */
[----:B------:R-:W2:Y:S02]  /*0dc0*/  LDG.E R12, desc[UR10][R12.64] ;  /* 0x0000000a0c0c7981 */ /* 0x000ea4000c1e1900 */
[----:B--2---:R-:W-:-:S07]  /*0dd0*/  FFMA R0, R15, R12, R0 ;  /* 0x0000000c0f007223 */ /* 0x004fce0000000000 */
.L_x_20:
[----:B------:R-:W-:Y:S05]  /*0de0*/  BSYNC.RECONVERGENT B0 ;  /* 0x0000000000007941 */ /* 0x000fea0003800200 */
.L_x_17:
[----:B------:R-:W-:-:S06]  /*0df0*/  UIADD3 UR4, UPT, UPT, UR4, 0x1, URZ ;  /* 0x0000000104047890 */ /* 0x000fcc000fffe0ff */
[----:B------:R-:W-:-:S13]  /*0e00*/  ISETP.NE.AND P0, PT, R11, UR4, PT ;  /* 0x000000040b007c0c */ /* 0x000fda000bf05270 */
[----:B------:R-:W-:Y:S05]  /*0e10*/  @P0 BRA `(.L_x_21) ;  /* 0xfffffff000f40947 */ /* 0x000fea000383ffff */
.L_x_14:
[----:B------:R-:W0:Y:S02]  /*0e20*/  LDCU UR5, c[0x0][0x3a4] ;  /* 0x00007480ff0577ac */ /* 0x000e240008000800 */
[----:B0-----:R-:W-:-:S09]  /*0e30*/  UISETP.GE.AND UP0, UPT, UR5, 0x1, UPT ;  /* 0x000000010500788c */ /* 0x001fd2000bf06270 */
[----:B------:R-:W-:Y:S05]  /*0e40*/  BRA.U !UP0, `(.L_x_22) ;  /* 0x0000000908c07547 */ /* 0x000fea000b800000 */
[----:B------:R-:W0:Y:S01]  /*0e50*/  LDCU UR8, c[0x0][0x3a8] ;  /* 0x00007500ff0877ac */ /* 0x000e220008000800 */
[----:B------:R-:W-:Y:S01]  /*0e60*/  IMAD R7, R4, UR5, RZ ;  /* 0x0000000504077c24 */ /* 0x000fe2000f8e02ff */
[----:B------:R-:W-:Y:S02]  /*0e70*/  UISETP.GE.U32.AND UP1, UPT, UR5, 0x8, UPT ;  /* 0x000000080500788c */ /* 0x000fe4000bf26070 */
[----:B------:R-:W-:Y:S01]  /*0e80*/  ULOP3.LUT UR7, UR5, 0x7, URZ, 0xc0, !UPT ;  /* 0x0000000705077892 */ /* 0x000fe2000f8ec0ff */
[----:B------:R-:W-:-:S03]  /*0e90*/  UMOV UR4, URZ ;  /* 0x000000ff00047c82 */ /* 0x000fc60008000000 */
[----:B------:R-:W-:Y:S01]  /*0ea0*/  UISETP.NE.AND UP0, UPT, UR7, URZ, UPT ;  /* 0x000000ff0700728c */ /* 0x000fe2000bf05270 */
[----:B0-----:R-:W-:Y:S02]  /*0eb0*/  IMAD R6, R3, UR8, RZ ;  /* 0x0000000803067c24 */ /* 0x001fe4000f8e02ff */
[----:B------:R-:W-:Y:S08]  /*0ec0*/  BRA.U !UP1, `(.L_x_23) ;  /* 0x0000000509487547 */ /* 0x000ff0000b800000 */
[----:B------:R-:W0:Y:S01]  /*0ed0*/  LDC.64 R8, c[0x0][0x390] ;  /* 0x0000e400ff087b82 */ /* 0x000e220000000a00 */
[----:B------:R-:W1:Y:S01]  /*0ee0*/  LDCU UR9, c[0x0][0x3b0] ;  /* 0x00007600ff0977ac */ /* 0x000e620008000800 */
[C---:B------:R-:W-:Y:S02]  /*0ef0*/  IADD3 R12, PT, PT, R6.reuse, 0x5, RZ ;  /* 0x00000005060c7810 */ /* 0x040fe40007ffe0ff */
[C---:B------:R-:W-:Y:S01]  /*0f00*/  IADD3 R14, PT, PT, R6.reuse, 0x4, RZ ;  /* 0x00000004060e7810 */ /* 0x040fe20007ffe0ff */
[----:B------:R-:W-:Y:S01]  /*0f10*/  ULOP3.LUT UR4, UR5, 0x7ffffff8, URZ, 0xc0, !UPT ;  /* 0x7ffffff805047892 */ /* 0x000fe2000f8ec0ff */
[C---:B------:R-:W-:Y:S02]  /*0f20*/  IADD3 R16, PT, PT, R6.reuse, 0x3, RZ ;  /* 0x0000000306107810 */ /* 0x040fe40007ffe0ff */
[----:B------:R-:W2:Y:S01]  /*0f30*/  LDC R15, c[0x0][0x3ac] ;  /* 0x0000eb00ff0f7b82 */ /* 0x000ea20000000800 */
[----:B------:R-:W-:Y:S01]  /*0f40*/  IADD3 R18, PT, PT, R6, 0x2, RZ ;  /* 0x0000000206127810 */ /* 0x000fe20007ffe0ff */
[----:B0-----:R-:W-:-:S03]  /*0f50*/  IMAD.WIDE.U32 R8, R7, 0x4, R8 ;  /* 0x0000000407087825 */ /* 0x001fc600078e0008 */
[----:B------:R-:W-:Y:S02]  /*0f60*/  IADD3 R22, P0, PT, R8, 0x10, RZ ;  /* 0x0000001008167810 */ /* 0x000fe40007f1e0ff */
[----:B------:R-:W-:Y:S01]  /*0f70*/  IADD3 R8, PT, PT, R6, 0x7, RZ ;  /* 0x0000000706087810 */ /* 0x000fe20007ffe0ff */
[----:B--2---:R-:W-:Y:S01]  /*0f80*/  IMAD R10, R15, UR8, RZ ;  /* 0x000000080f0a7c24 */ /* 0x004fe2000f8e02ff */
[----:B------:R-:W-:Y:S01]  /*0f90*/  IADD3.X R23, PT, PT, RZ, R9, RZ, P0, !PT ;  /* 0x00000009ff177210 */ /* 0x000fe200007fe4ff */
[-C--:B------:R-:W-:Y:S01]  /*0fa0*/  IMAD R13, R12, R15.reuse, R5 ;  /* 0x0000000f0c0d7224 */ /* 0x080fe200078e0205 */
[----:B------:R-:W-:Y:S01]  /*0fb0*/  UIADD3 UR8, UPT, UPT, -UR4, URZ, URZ ;  /* 0x000000ff04087290 */ /* 0x000fe2000fffe1ff */
[----:B------:R-:W-:Y:S01]  /*0fc0*/  IMAD R2, R3, R10, R2 ;  /* 0x0000000a03027224 */ /* 0x000fe200078e0202 */
[C---:B------:R-:W-:Y:S01]  /*0fd0*/  IADD3 R10, PT, PT, R6.reuse, 0x6, RZ ;  /* 0x00000006060a7810 */ /* 0x040fe20007ffe0ff */
[-C--:B------:R-:W-:Y:S02]  /*0fe0*/  IMAD R12, R6, R15.reuse, R15 ;  /* 0x0000000f060c7224 */ /* 0x080fe400078e020f */
[----:B------:R-:W-:-:S02]  /*0ff0*/  IMAD R25, R8, R15, R5 ;  /* 0x0000000f08197224 */ /* 0x000fc400078e0205 */
[-CC-:B------:R-:W-:Y:S01]  /*1000*/  IMAD R11, R10, R15.reuse, R5.reuse ;  /* 0x0000000f0a0b7224 */ /* 0x180fe200078e0205 */
[----:B------:R-:W-:Y:S01]  /*1010*/  IADD3 R27, PT, PT, R5, R12, RZ ;  /* 0x0000000c051b7210 */ /* 0x000fe20007ffe0ff */
[-CC-:B------:R-:W-:Y:S02]  /*1020*/  IMAD R17, R14, R15.reuse, R5.reuse ;  /* 0x0000000f0e117224 */ /* 0x180fe400078e0205 */
[-CC-:B------:R-:W-:Y:S02]  /*1030*/  IMAD R19, R16, R15.reuse, R5.reuse ;  /* 0x0000000f10137224 */ /* 0x180fe400078e0205 */
[----:B------:R-:W-:Y:S02]  /*1040*/  IMAD R21, R18, R15, R5 ;  /* 0x0000000f12157224 */ /* 0x000fe400078e0205 */
[----:B-1----:R-:W-:Y:S01]  /*1050*/  IMAD R9, R15, UR9, RZ ;  /* 0x000000090f097c24 */ /* 0x002fe2000f8e02ff */
[----:B------:R-:W-:Y:S01]  /*1060*/  IADD3 R15, PT, PT, R2, UR6, RZ ;  /* 0x00000006020f7c10 */ /* 0x000fe2000fffe0ff */
[----:B------:R-:W-:-:S02]  /*1070*/  IMAD R8, R11, UR9, R4 ;  /* 0x000000090b087c24 */ /* 0x000fc4000f8e0204 */
[--C-:B------:R-:W-:Y:S02]  /*1080*/  IMAD R10, R13, UR9, R4.reuse ;  /* 0x000000090d0a7c24 */ /* 0x100fe4000f8e0204 */
[--C-:B------:R-:W-:Y:S02]  /*1090*/  IMAD R25, R25, UR9, R4.reuse ;  /* 0x0000000919197c24 */ /* 0x100fe4000f8e0204 */
[--C-:B------:R-:W-:Y:S02]  /*10a0*/  IMAD R12, R17, UR9, R4.reuse ;  /* 0x00000009110c7c24 */ /* 0x100fe4000f8e0204 */
[--C-:B------:R-:W-:Y:S02]  /*10b0*/  IMAD R11, R19, UR9, R4.reuse ;  /* 0x00000009130b7c24 */ /* 0x100fe4000f8e0204 */
[--C-:B------:R-:W-:Y:S02]  /*10c0*/  IMAD R13, R21, UR9, R4.reuse ;  /* 0x00000009150d7c24 */ /* 0x100fe4000f8e0204 */
[----:B------:R-:W-:-:S02]  /*10d0*/  IMAD R24, R27, UR9, R4 ;  /* 0x000000091b187c24 */ /* 0x000fc4000f8e0204 */
[----:B------:R-:W-:-:S07]  /*10e0*/  IMAD R2, R15, UR9, R4 ;  /* 0x000000090f027c24 */ /* 0x000fce000f8e0204 */
.L_x_24:
[----:B------:R-:W0:Y:S01]  /*10f0*/  LDC.64 R16, c[0x0][0x398] ;  /* 0x0000e600ff107b82 */ /* 0x000e220000000a00 */
[----:B------:R-:W-:Y:S02]  /*1100*/  MOV R14, R22 ;  /* 0x00000016000e7202 */ /* 0x000fe40000000f00 */
[----:B------:R-:W-:-:S05]  /*1110*/  MOV R15, R23 ;  /* 0x00000017000f7202 */ /* 0x000fca0000000f00 */
[----:B------:R-:W2:Y:S04]  /*1120*/  LDG.E R22, desc[UR10][R14.64+-0x10] ;  /* 0xfffff00a0e167981 */ /* 0x000ea8000c1e1900 */
[----:B------:R-:W3:Y:S04]  /*1130*/  LDG.E R28, desc[UR10][R14.64+-0x8] ;  /* 0xfffff80a0e1c7981 */ /* 0x000ee8000c1e1900 */
[----:B------:R-:W4:Y:S01]  /*1140*/  LDG.E R29, desc[UR10][R14.64+-0x4] ;  /* 0xfffffc0a0e1d7981 */ /* 0x000f22000c1e1900 */
[----:B0-----:R-:W-:-:S06]  /*1150*/  IMAD.WIDE R26, R2, 0x4, R16 ;  /* 0x00000004021a7825 */ /* 0x001fcc00078e0210 */
[----:B------:R-:W2:Y:S01]  /*1160*/  LDG.E R27, desc[UR10][R26.64] ;  /* 0x0000000a1a1b7981 */ /* 0x000ea2000c1e1900 */
[----:B------:R-:W-:-:S04]  /*1170*/  IMAD.WIDE R20, R24, 0x4, R16 ;  /* 0x0000000418147825 */ /* 0x000fc800078e0210 */
[----:B------:R-:W-:Y:S02]  /*1180*/  IMAD.WIDE R18, R13, 0x4, R16 ;  /* 0x000000040d127825 */ /* 0x000fe400078e0210 */
[----:B------:R-:W5:Y:S04]  /*1190*/  LDG.E R20, desc[UR10][R20.64] ;  /* 0x0000000a14147981 */ /* 0x000f68000c1e1900 */
[----:B------:R-:W3:Y:S04]  /*11a0*/  LDG.E R18, desc[UR10][R18.64] ;  /* 0x0000000a12127981 */ /* 0x000ee8000c1e1900 */
[----:B------:R-:W5:Y:S01]  /*11b0*/  LDG.E R21, desc[UR10][R14.64+-0xc] ;  /* 0xfffff40a0e157981 */ /* 0x000f62000c1e1900 */
[----:B--2---:R-:W-:Y:S01]  /*11c0*/  FFMA R27, R27, R22, R0 ;  /* 0x000000161b1b7223 */ /* 0x004fe20000000000 */
[----:B------:R-:W-:-:S05]  /*11d0*/  IMAD.WIDE R22, R11, 0x4, R16 ;  /* 0x000000040b167825 */ /* 0x000fca00078e0210 */
[----:B------:R-:W4:Y:S04]  /*11e0*/  LDG.E R0, desc[UR10][R22.64] ;  /* 0x0000000a16007981 */ /* 0x000f28000c1e1900 */
[----:B------:R-:W2:Y:S01]  /*11f0*/  LDG.E R23, desc[UR10][R14.64+0x4] ;  /* 0x0000040a0e177981 */ /* 0x000ea2000c1e1900 */
[----:B-----5:R-:W-:Y:S01]  /*1200*/  FFMA R21, R20, R21, R27 ;  /* 0x0000001514157223 */ /* 0x020fe2000000001b */
[----:B------:R-:W-:-:S04]  /*1210*/  IMAD.WIDE R26, R12, 0x4, R16 ;  /* 0x000000040c1a7825 */ /* 0x000fc800078e0210 */
[----:B---3--:R-:W-:Y:S01]  /*1220*/  FFMA R28, R18, R28, R21 ;  /* 0x0000001c121c7223 */ /* 0x008fe20000000015 */
[--C-:B------:R-:W-:Y:S01]  /*1230*/  IMAD.WIDE R20, R10, 0x4, R16.reuse ;  /* 0x000000040a147825 */ /* 0x100fe200078e0210 */
[----:B------:R-:W3:Y:S03]  /*1240*/  LDG.E R26, desc[UR10][R26.64] ;  /* 0x0000000a1a1a7981 */ /* 0x000ee6000c1e1900 */
[--C-:B------:R-:W-:Y:S02]  /*1250*/  IMAD.WIDE R18, R8, 0x4, R16.reuse ;  /* 0x0000000408127825 */ /* 0x100fe400078e0210 */
[----:B------:R-:W2:Y:S02]  /*1260*/  LDG.E R20, desc[UR10][R20.64] ;  /* 0x0000000a14147981 */ /* 0x000ea4000c1e1900 */
[----:B------:R-:W-:Y:S02]  /*1270*/  IMAD.WIDE R16, R25, 0x4, R16 ;  /* 0x0000000419107825 */ /* 0x000fe400078e0210 */
[----:B------:R-:W5:Y:S04]  /*1280*/  LDG.E R18, desc[UR10][R18.64] ;  /* 0x0000000a12127981 */ /* 0x000f68000c1e1900 */
[----:B------:R-:W5:Y:S04]  /*1290*/  LDG.E R16, desc[UR10][R16.64] ;  /* 0x0000000a10107981 */ /* 0x000f68000c1e1900 */
[----:B------:R-:W5:Y:S01]  /*12a0*/  LDG.E R27, desc[UR10][R14.64+0xc] ;  /* 0x00000c0a0e1b7981 */ /* 0x000f62000c1e1900 */
[----:B----4-:R-:W-:-:S03]  /*12b0*/  FFMA R0, R0, R29, R28 ;  /* 0x0000001d00007223 */ /* 0x010fc6000000001c */
[----:B------:R-:W3:Y:S04]  /*12c0*/  LDG.E R29, desc[UR10][R14.64] ;  /* 0x0000000a0e1d7981 */ /* 0x000ee8000c1e1900 */
[----:B------:R-:W5:Y:S01]  /*12d0*/  LDG.E R28, desc[UR10][R14.64+0x8] ;  /* 0x0000080a0e1c7981 */ /* 0x000f62000c1e1900 */
[----:B------:R-:W-:-:S04]  /*12e0*/  UIADD3 UR8, UPT, UPT, UR8, 0x8, URZ ;  /* 0x0000000808087890 */ /* 0x000fc8000fffe0ff */
[----:B------:R-:W-:Y:S01]  /*12f0*/  UISETP.NE.AND UP1, UPT, UR8, URZ, UPT ;  /* 0x000000ff0800728c */ /* 0x000fe2000bf25270 */
[----:B------:R-:W-:Y:S02]  /*1300*/  IADD3 R22, P0, PT, R14, 0x20, RZ ;  /* 0x000000200e167810 */ /* 0x000fe40007f1e0ff */
[C---:B------:R-:W-:Y:S02]  /*1310*/  LEA R2, R9.reuse, R2, 0x3 ;  /* 0x0000000209027211 */ /* 0x040fe400078e18ff */
[C---:B------:R-:W-:Y:S02]  /*1320*/  LEA R25, R9.reuse, R25, 0x3 ;  /* 0x0000001909197211 */ /* 0x040fe400078e18ff */
[C---:B------:R-:W-:Y:S02]  /*1330*/  LEA R8, R9.reuse, R8, 0x3 ;  /* 0x0000000809087211 */ /* 0x040fe400078e18ff */
[C---:B------:R-:W-:Y:S02]  /*1340*/  LEA R10, R9.reuse, R10, 0x3 ;  /* 0x0000000a090a7211 */ /* 0x040fe400078e18ff */
[----:B------:R-:W-:-:S02]  /*1350*/  LEA R12, R9, R12, 0x3 ;  /* 0x0000000c090c7211 */ /* 0x000fc400078e18ff */
[C---:B------:R-:W-:Y:S02]  /*1360*/  LEA R11, R9.reuse, R11, 0x3 ;  /* 0x0000000b090b7211 */ /* 0x040fe400078e18ff */
[C---:B------:R-:W-:Y:S02]  /*1370*/  LEA R13, R9.reuse, R13, 0x3 ;  /* 0x0000000d090d7211 */ /* 0x040fe400078e18ff */
[----:B------:R-:W-:Y:S01]  /*1380*/  LEA R24, R9, R24, 0x3 ;  /* 0x0000001809187211 */ /* 0x000fe200078e18ff */
[----:B---3--:R-:W-:-:S04]  /*1390*/  FFMA R29, R26, R29, R0 ;  /* 0x0000001d1a1d7223 */ /* 0x008fc80000000000 */
[----:B--2---:R-:W-:-:S04]  /*13a0*/  FFMA R23, R20, R23, R29 ;  /* 0x0000001714177223 */ /* 0x004fc8000000001d */
[----:B-----5:R-:W-:Y:S01]  /*13b0*/  FFMA R21, R18, R28, R23 ;  /* 0x0000001c12157223 */ /* 0x020fe20000000017 */
[----:B------:R-:W-:-:S03]  /*13c0*/  IADD3.X R23, PT, PT, RZ, R15, RZ, P0, !PT ;  /* 0x0000000fff177210 */ /* 0x000fc600007fe4ff */
[----:B------:R-:W-:Y:S01]  /*13d0*/  FFMA R0, R16, R27, R21 ;  /* 0x0000001b10007223 */ /* 0x000fe20000000015 */
[----:B------:R-:W-:Y:S06]  /*13e0*/  BRA.U UP1, `(.L_x_24) ;  /* 0xfffffffd01407547 */ /* 0x000fec000b83ffff */
.L_x_23:
[----:B------:R-:W-:Y:S05]  /*13f0*/  BRA.U !UP0, `(.L_x_22) ;  /* 0x0000000508547547 */ /* 0x000fea000b800000 */
[----:B------:R-:W-:Y:S02]  /*1400*/  UISETP.GE.U32.AND UP0, UPT, UR7, 0x4, UPT ;  /* 0x000000040700788c */ /* 0x000fe4000bf06070 */
[----:B------:R-:W-:-:S04]  /*1410*/  ULOP3.LUT UR8, UR5, 0x3, URZ, 0xc0, !UPT ;  /* 0x0000000305087892 */ /* 0x000fc8000f8ec0ff */
[----:B------:R-:W-:-:S03]  /*1420*/  UISETP.NE.AND UP1, UPT, UR8, URZ, UPT ;  /* 0x000000ff0800728c */ /* 0x000fc6000bf25270 */
[----:B------:R-:W-:Y:S08]  /*1430*/  BRA.U !UP0, `(.L_x_25) ;  /* 0x0000000108947547 */ /* 0x000ff0000b800000 */
[----:B------:R-:W0:Y:S01]  /*1440*/  LDCU UR7, c[0x0][0x3ac] ;  /* 0x00007580ff0777ac */ /* 0x000e220008000800 */
[----:B------:R-:W1:Y:S01]  /*1450*/  LDC.64 R12, c[0x0][0x390] ;  /* 0x0000e400ff0c7b82 */ /* 0x000e620000000a00 */
[----:B------:R-:W-:Y:S01]  /*1460*/  IADD3 R2, PT, PT, R6, UR4, RZ ;  /* 0x0000000406027c10 */ /* 0x000fe2000fffe0ff */
[----:B------:R-:W2:Y:S01]  /*1470*/  LDCU UR9, c[0x0][0x3b0] ;  /* 0x00007600ff0977ac */ /* 0x000ea20008000800 */
[C---:B------:R-:W-:Y:S01]  /*1480*/  IADD3 R15, PT, PT, R7.reuse, UR4, RZ ;  /* 0x00000004070f7c10 */ /* 0x040fe2000fffe0ff */
[----:B------:R-:W3:Y:S04]  /*1490*/  LDCU.64 UR12, c[0x0][0x390] ;  /* 0x00007200ff0c77ac */ /* 0x000ee80008000a00 */
[----:B------:R-:W4:Y:S01]  /*14a0*/  LDC.64 R8, c[0x0][0x398] ;  /* 0x0000e600ff087b82 */ /* 0x000f220000000a00 */
[----:B0-----:R-:W-:Y:S01]  /*14b0*/  IMAD R11, R2, UR7, R5 ;  /* 0x00000007020b7c24 */ /* 0x001fe2000f8e0205 */
[----:B------:R-:W-:-:S04]  /*14c0*/  IADD3 R2, P0, PT, R7, UR4, RZ ;  /* 0x0000000407027c10 */ /* 0x000fc8000ff1e0ff */
[----:B------:R-:W-:Y:S01]  /*14d0*/  IADD3 R17, PT, PT, R11, UR7, RZ ;  /* 0x000000070b117c10 */ /* 0x000fe2000fffe0ff */
[----:B-1----:R-:W-:Y:S01]  /*14e0*/  IMAD.WIDE.U32 R12, R15, 0x4, R12 ;  /* 0x000000040f0c7825 */ /* 0x002fe200078e000c */
[----:B------:R-:W-:Y:S02]  /*14f0*/  IADD3.X R23, PT, PT, RZ, RZ, RZ, P0, !PT ;  /* 0x000000ffff177210 */ /* 0x000fe400007fe4ff */
[----:B------:R-:W-:Y:S01]  /*1500*/  IADD3 R21, PT, PT, R17, UR7, RZ ;  /* 0x0000000711157c10 */ /* 0x000fe2000fffe0ff */
[--C-:B--2---:R-:W-:Y:S01]  /*1510*/  IMAD R15, R11, UR9, R4.reuse ;  /* 0x000000090b0f7c24 */ /* 0x104fe2000f8e0204 */
[C---:B---3--:R-:W-:Y:S01]  /*1520*/  LEA R10, P0, R2.reuse, UR12, 0x2 ;  /* 0x0000000c020a7c11 */ /* 0x048fe2000f8010ff */
[----:B------:R-:W-:Y:S01]  /*1530*/  IMAD R19, R17, UR9, R4 ;  /* 0x0000000911137c24 */ /* 0x000fe2000f8e0204 */
[----:B------:R-:W2:Y:S01]  /*1540*/  LDG.E R13, desc[UR10][R12.64] ;  /* 0x0000000a0c0d7981 */ /* 0x000ea2000c1e1900 */
[----:B----4-:R-:W-:Y:S01]  /*1550*/  IMAD.WIDE R14, R15, 0x4, R8 ;  /* 0x000000040f0e7825 */ /* 0x010fe200078e0208 */
[----:B------:R-:W-:-:S03]  /*1560*/  LEA.HI.X R11, R2, UR13, R23, 0x2, P0 ;  /* 0x0000000d020b7c11 */ /* 0x000fc600080f1417 */
[----:B------:R-:W-:Y:S02]  /*1570*/  IMAD.WIDE R16, R19, 0x4, R8 ;  /* 0x0000000413107825 */ /* 0x000fe400078e0208 */
[----:B------:R-:W2:Y:S02]  /*1580*/  LDG.E R15, desc[UR10][R14.64] ;  /* 0x0000000a0e0f7981 */ /* 0x000ea4000c1e1900 */
[C---:B------:R-:W-:Y:S01]  /*1590*/  IMAD R19, R21.reuse, UR9, R4 ;  /* 0x0000000915137c24 */ /* 0x040fe2000f8e0204 */
[----:B------:R-:W-:Y:S01]  /*15a0*/  IADD3 R21, PT, PT, R21, UR7, RZ ;  /* 0x0000000715157c10 */ /* 0x000fe2000fffe0ff */
[----:B------:R-:W3:Y:S02]  /*15b0*/  LDG.E R16, desc[UR10][R16.64] ;  /* 0x0000000a10107981 */ /* 0x000ee4000c1e1900 */
[----:B------:R-:W-:Y:S02]  /*15c0*/  IMAD.WIDE R18, R19, 0x4, R8 ;  /* 0x0000000413127825 */ /* 0x000fe400078e0208 */
[----:B------:R-:W3:Y:S02]  /*15d0*/  LDG.E R2, desc[UR10][R10.64+0x4] ;  /* 0x0000040a0a027981 */ /* 0x000ee4000c1e1900 */
[----:B------:R-:W-:-:S02]  /*15e0*/  IMAD R21, R21, UR9, R4 ;  /* 0x0000000915157c24 */ /* 0x000fc4000f8e0204 */
[----:B------:R-:W4:Y:S02]  /*15f0*/  LDG.E R19, desc[UR10][R18.64] ;  /* 0x0000000a12137981 */ /* 0x000f24000c1e1900 */
[----:B------:R-:W-:Y:S02]  /*1600*/  IMAD.WIDE R8, R21, 0x4, R8 ;  /* 0x0000000415087825 */ /* 0x000fe400078e0208 */
[----:B------:R-:W4:Y:S04]  /*1610*/  LDG.E R20, desc[UR10][R10.64+0x8] ;  /* 0x0000080a0a147981 */ /* 0x000f28000c1e1900 */
[----:B------:R-:W5:Y:S04]  /*1620*/  LDG.E R12, desc[UR10][R10.64+0xc] ;  /* 0x00000c0a0a0c7981 */ /* 0x000f68000c1e1900 */
[----:B------:R-:W5:Y:S01]  /*1630*/  LDG.E R9, desc[UR10][R8.64] ;  /* 0x0000000a08097981 */ /* 0x000f62000c1e1900 */
[----:B------:R-:W-:Y:S01]  /*1640*/  UIADD3 UR4, UPT, UPT, UR4, 0x4, URZ ;  /* 0x0000000404047890 */ /* 0x000fe2000fffe0ff */
[----:B--2---:R-:W-:-:S04]  /*1650*/  FFMA R13, R15, R13, R0 ;  /* 0x0000000d0f0d7223 */ /* 0x004fc80000000000 */
[----:B---3--:R-:W-:-:S04]  /*1660*/  FFMA R2, R16, R2, R13 ;  /* 0x0000000210027223 */ /* 0x008fc8000000000d */
[----:B----4-:R-:W-:-:S04]  /*1670*/  FFMA R2, R19, R20, R2 ;  /* 0x0000001413027223 */ /* 0x010fc80000000002 */
[----:B-----5:R-:W-:-:S07]  /*1680*/  FFMA R0, R9, R12, R2 ;  /* 0x0000000c09007223 */ /* 0x020fce0000000002 */
.L_x_25:
[----:B------:R-:W-:Y:S05]  /*1690*/  BRA.U !UP1, `(.L_x_22) ;  /* 0x0000000109ac7547 */ /* 0x000fea000b800000 */
[----:B------:R-:W-:Y:S02]  /*16a0*/  UISETP.NE.AND UP0, UPT, UR8, 0x1, UPT ;  /* 0x000000010800788c */ /* 0x000fe4000bf05270 */
[----:B------:R-:W-:-:S04]  /*16b0*/  ULOP3.LUT UR5, UR5, 0x1, URZ, 0xc0, !UPT ;  /* 0x0000000105057892 */ /* 0x000fc8000f8ec0ff */
[----:B------:R-:W-:-:S03]  /*16c0*/  UISETP.NE.U32.AND UP1, UPT, UR5, 0x1, UPT ;  /* 0x000000010500788c */ /* 0x000fc6000bf25070 */
[----:B------:R-:W-:Y:S08]  /*16d0*/  BRA.U !UP0, `(.L_x_26) ;  /* 0x0000000108647547 */ /* 0x000ff0000b800000 */
[----:B------:R-:W0:Y:S01]  /*16e0*/  LDC.64 R12, c[0x0][0x390] ;  /* 0x0000e400ff0c7b82 */ /* 0x000e220000000a00 */
[----:B------:R-:W1:Y:S01]  /*16f0*/  LDCU UR5, c[0x0][0x3ac] ;  /* 0x00007580ff0577ac */ /* 0x000e620008000800 */
[----:B------:R-:W-:Y:S02]  /*1700*/  IADD3 R2, PT, PT, R6, UR4, RZ ;  /* 0x0000000406027c10 */ /* 0x000fe4000fffe0ff */
[C---:B------:R-:W-:Y:S01]  /*1710*/  IADD3 R15, PT, PT, R7.reuse, UR4, RZ ;  /* 0x00000004070f7c10 */ /* 0x040fe2000fffe0ff */
[----:B------:R-:W2:Y:S03]  /*1720*/  LDCU UR7, c[0x0][0x3b0] ;  /* 0x00007600ff0777ac */ /* 0x000ea60008000800 */
[----:B------:R-:W3:Y:S01]  /*1730*/  LDC.64 R8, c[0x0][0x398] ;  /* 0x0000e600ff087b82 */ /* 0x000ee20000000a00 */
[----:B------:R-:W4:Y:S01]  /*1740*/  LDCU.64 UR8, c[0x0][0x390] ;  /* 0x00007200ff0877ac */ /* 0x000f220008000a00 */
[----:B-1----:R-:W-:Y:S01]  /*1750*/  IMAD R11, R2, UR5, R5 ;  /* 0x00000005020b7c24 */ /* 0x002fe2000f8e0205 */
[----:B------:R-:W-:-:S04]  /*1760*/  IADD3 R2, P0, PT, R7, UR4, RZ ;  /* 0x0000000407027c10 */ /* 0x000fc8000ff1e0ff */
[----:B------:R-:W-:Y:S01]  /*1770*/  IADD3 R17, PT, PT, R11, UR5, RZ ;  /* 0x000000050b117c10 */ /* 0x000fe2000fffe0ff */
[----:B0-----:R-:W-:-:S04]  /*1780*/  IMAD.WIDE.U32 R12, R15, 0x4, R12 ;  /* 0x000000040f0c7825 */ /* 0x001fc800078e000c */
[--C-:B--2---:R-:W-:Y:S01]  /*1790*/  IMAD R15, R11, UR7, R4.reuse ;  /* 0x000000070b0f7c24 */ /* 0x104fe2000f8e0204 */
[----:B------:R-:W-:Y:S01]  /*17a0*/  IADD3.X R11, PT, PT, RZ, RZ, RZ, P0, !PT ;  /* 0x000000ffff0b7210 */ /* 0x000fe200007fe4ff */
[----:B------:R-:W-:Y:S01]  /*17b0*/  IMAD R17, R17, UR7, R4 ;  /* 0x0000000711117c24 */ /* 0x000fe2000f8e0204 */
[C---:B----4-:R-:W-:Y:S01]  /*17c0*/  LEA R10, P0, R2.reuse, UR8, 0x2 ;  /* 0x00000008020a7c11 */ /* 0x050fe2000f8010ff */
[----:B---3--:R-:W-:Y:S01]  /*17d0*/  IMAD.WIDE R14, R15, 0x4, R8 ;  /* 0x000000040f0e7825 */ /* 0x008fe200078e0208 */
[----:B------:R-:W2:Y:S02]  /*17e0*/  LDG.E R12, desc[UR10][R12.64] ;  /* 0x0000000a0c0c7981 */ /* 0x000ea4000c1e1900 */
[----:B------:R-:W-:Y:S01]  /*17f0*/  LEA.HI.X R11, R2, UR9, R11, 0x2, P0 ;  /* 0x00000009020b7c11 */ /* 0x000fe200080f140b */
[----:B------:R-:W-:Y:S02]  /*1800*/  IMAD.WIDE R8, R17, 0x4, R8 ;  /* 0x0000000411087825 */ /* 0x000fe400078e0208 */
[----:B------:R-:W2:Y:S04]  /*1810*/  LDG.E R15, desc[UR10][R14.64] ;  /* 0x0000000a0e0f7981 */ /* 0x000ea8000c1e1900 */
[----:B------:R-:W3:Y:S04]  /*1820*/  LDG.E R10, desc[UR10][R10.64+0x4] ;  /* 0x0000040a0a0a7981 */ /* 0x000ee8000c1e1900 */
[----:B------:R-:W3:Y:S01]  /*1830*/  LDG.E R9, desc[UR10][R8.64] ;  /* 0x0000000a08097981 */ /* 0x000ee2000c1e1900 */
[----:B------:R-:W-:Y:S01]  /*1840*/  UIADD3 UR4, UPT, UPT, UR4, 0x2, URZ ;  /* 0x0000000204047890 */ /* 0x000fe2000fffe0ff */
[----:B--2---:R-:W-:-:S04]  /*1850*/  FFMA R0, R15, R12, R0 ;  /* 0x0000000c0f007223 */ /* 0x004fc80000000000 */
[----:B---3--:R-:W-:-:S07]  /*1860*/  FFMA R0, R9, R10, R0 ;  /* 0x0000000a09007223 */ /* 0x008fce0000000000 */
.L_x_26:
[----:B------:R-:W-:Y:S05]  /*1870*/  BRA.U UP1, `(.L_x_22) ;  /* 0x0000000101347547 */ /* 0x000fea000b800000 */
[----:B------:R-:W0:Y:S01]  /*1880*/  LDCU UR5, c[0x0][0x3ac] ;  /* 0x00007580ff0577ac */ /* 0x000e220008000800 */
[----:B------:R-:W1:Y:S01]  /*1890*/  LDC.64 R8, c[0x0][0x390] ;  /* 0x0000e400ff087b82 */ /* 0x000e620000000a00 */
[----:B------:R-:W-:Y:S01]  /*18a0*/  IADD3 R6, PT, PT, R6, UR4, RZ ;  /* 0x0000000406067c10 */ /* 0x000fe2000fffe0ff */
[----:B------:R-:W2:Y:S01]  /*18b0*/  LDCU UR7, c[0x0][0x3b0] ;  /* 0x00007600ff0777ac */ /* 0x000ea20008000800 */
[----:B------:R-:W-:-:S05]  /*18c0*/  IADD3 R15, PT, PT, R7, UR4, RZ ;  /* 0x00000004070f7c10 */ /* 0x000fca000fffe0ff */
[----:B------:R-:W3:Y:S01]  /*18d0*/  LDC.64 R10, c[0x0][0x398] ;  /* 0x0000e600ff0a7b82 */ /* 0x000ee20000000a00 */
[----:B0-----:R-:W-:-:S04]  /*18e0*/  IMAD R13, R6, UR5, R5 ;  /* 0x00000005060d7c24 */ /* 0x001fc8000f8e0205 */
[----:B--2---:R-:W-:Y:S02]  /*18f0*/  IMAD R7, R13, UR7, R4 ;  /* 0x000000070d077c24 */ /* 0x004fe4000f8e0204 */
[----:B-1----:R-:W-:-:S06]  /*1900*/  IMAD.WIDE.U32 R8, R15, 0x4, R8 ;  /* 0x000000040f087825 */ /* 0x002fcc00078e0008 */
[----:B------:R-:W2:Y:S01]  /*1910*/  LDG.E R8, desc[UR10][R8.64] ;  /* 0x0000000a08087981 */ /* 0x000ea2000c1e1900 */
[----:B---3--:R-:W-:-:S06]  /*1920*/  IMAD.WIDE R6, R7, 0x4, R10 ;  /* 0x0000000407067825 */ /* 0x008fcc00078e020a */
[----:B------:R-:W2:Y:S02]  /*1930*/  LDG.E R7, desc[UR10][R6.64] ;  /* 0x0000000a06077981 */ /* 0x000ea4000c1e1900 */
[----:B--2---:R-:W-:-:S07]  /*1940*/  FFMA R0, R7, R8, R0 ;  /* 0x0000000807007223 */ /* 0x004fce0000000000 */
.L_x_22:
[----:B------:R-:W0:Y:S01]  /*1950*/  LDCU.64 UR4, c[0x0][0x3a8] ;  /* 0x00007500ff0477ac */ /* 0x000e220008000a00 */
[----:B------:R-:W1:Y:S01]  /*1960*/  LDC.64 R6, c[0x0][0x398] ;  /* 0x0000e600ff067b82 */ /* 0x000e620000000a00 */
[----:B------:R-:W2:Y:S01]  /*1970*/  LDCU UR7, c[0x0][0x3b0] ;  /* 0x00007600ff0777ac */ /* 0x000ea20008000800 */
[----:B0-----:R-:W-:-:S04]  /*1980*/  IMAD R2, R3, UR4, R4 ;  /* 0x0000000403027c24 */ /* 0x001fc8000f8e0204 */
[----:B------:R-:W-:-:S04]  /*1990*/  IMAD R5, R2, UR5, R5 ;  /* 0x0000000502057c24 */ /* 0x000fc8000f8e0205 */
[----:B--2---:R-:W-:-:S04]  /*19a0*/  IMAD R3, R5, UR7, R4 ;  /* 0x0000000705037c24 */ /* 0x004fc8000f8e0204 */
[----:B-1----:R-:W-:-:S05]  /*19b0*/  IMAD.WIDE R2, R3, 0x4, R6 ;  /* 0x0000000403027825 */ /* 0x002fca00078e0206 */
[----:B------:R-:W-:Y:S01]  /*19c0*/  STG.E desc[UR10][R2.64], R0 ;  /* 0x0000000002007986 */ /* 0x000fe2000c10190a */
[----:B------:R-:W-:Y:S05]  /*19d0*/  EXIT ;  /* 0x000000000000794d */ /* 0x000fea0003800000 */
.L_x_27:
        /* <DEDUP_REMOVED lines=10> */
.L_x_31:


//--------------------- .text._Z18scatter_add_kernelPKfPKiPfiiii --------------------------
	.section	.text._Z18scatter_add_kernelPKfPKiPfiiii,"ax",@progbits
	.align	128
        .global         _Z18scatter_add_kernelPKfPKiPfiiii
        .type           _Z18scatter_add_kernelPKfPKiPfiiii,@function
        .size           _Z18scatter_add_kernelPKfPKiPfiiii,(.L_x_32 - _Z18scatter_add_kernelPKfPKiPfiiii)
        .other          _Z18scatter_add_kernelPKfPKiPfiiii,@"STO_CUDA_ENTRY STV_DEFAULT"
_Z18scatter_add_kernelPKfPKiPfiiii:
.text._Z18scatter_add_kernelPKfPKiPfiiii:
        /* <DEDUP_REMOVED lines=22> */
[----:B------:R-:W2:Y:S06]  /*0160*/  LDCU.64 UR6, c[0x0][0x358] ;  /* 0x00006b00ff0677ac */ /* 0x000eac0008000a00 */
[----:B------:R-:W3:Y:S01]  /*0170*/  LDC.64 R6, c[0x0][0x390] ;  /* 0x0000e400ff067b82 */ /* 0x000ee20000000a00 */
[----:B0-----:R-:W-:-:S06]  /*0180*/  UIMAD UR4, UR10, UR4, URZ ;  /* 0x000000040a0472a4 */ /* 0x001fcc000f8e02ff */
[----:B------:R-:W-:Y:S02]  /*0190*/  IMAD R9, R4, UR4, R5 ;  /* 0x0000000404097c24 */ /* 0x000fe4000f8e0205 */
[----:B------:R-:W0:Y:S02]  /*01a0*/  LDC.64 R4, c[0x0][0x380] ;  /* 0x0000e000ff047b82 */ /* 0x000e240000000a00 */
[----:B------:R-:W-:-:S04]  /*01b0*/  IMAD R11, R0, UR4, R9 ;  /* 0x00000004000b7c24 */ /* 0x000fc8000f8e0209 */
[----:B-1----:R-:W-:-:S06]  /*01c0*/  IMAD.WIDE R2, R11, 0x4, R2 ;  /* 0x000000040b027825 */ /* 0x002fcc00078e0202 */
[----:B--2---:R-:W2:Y:S01]  /*01d0*/  LDG.E R2, desc[UR6][R2.64] ;  /* 0x0000000602027981 */ /* 0x004ea2000c1e1900 */
[----:B------:R-:W-:Y:S01]  /*01e0*/  UIMAD UR4, UR9, UR4, URZ ;  /* 0x00000004090472a4 */ /* 0x000fe2000f8e02ff */
[----:B0-----:R-:W-:-:S06]  /*01f0*/  IMAD.WIDE R4, R11, 0x4, R4 ;  /* 0x000000040b047825 */ /* 0x001fcc00078e0204 */
[----:B------:R-:W4:Y:S01]  /*0200*/  LDG.E R4, desc[UR6][R4.64] ;  /* 0x0000000604047981 */ /* 0x000f22000c1e1900 */
[----:B--2---:R-:W-:-:S04]  /*0210*/  IMAD R9, R2, UR4, R9 ;  /* 0x0000000402097c24 */ /* 0x004fc8000f8e0209 */
[----:B---3--:R-:W-:-:S05]  /*0220*/  IMAD.WIDE R6, R9, 0x4, R6 ;  /* 0x0000000409067825 */ /* 0x008fca00078e0206 */
[----:B------:R-:W4:Y:S02]  /*0230*/  LDG.E R9, desc[UR6][R6.64] ;  /* 0x0000000606097981 */ /* 0x000f24000c1e1900 */
[----:B----4-:R-:W-:-:S05]  /*0240*/  FADD R9, R4, R9 ;  /* 0x0000000904097221 */ /* 0x010fca0000000000 */
[----:B------:R-:W-:Y:S01]  /*0250*/  STG.E desc[UR6][R6.64], R9 ;  /* 0x0000000906007986 */ /* 0x000fe2000c101906 */
[----:B------:R-:W-:Y:S05]  /*0260*/  EXIT ;  /* 0x000000000000794d */ /* 0x000fea0003800000 */
.L_x_28:
        /* <DEDUP_REMOVED lines=9> */
.L_x_32:


//--------------------- .nv.shared.reserved.0     --------------------------
	.section	.nv.shared.reserved.0,"aw",@nobits
	.weak		__nv_reservedSMEM_offset_0_alias
	.size		__nv_reservedSMEM_offset_0_alias, 0, 64
	.other		__nv_reservedSMEM_offset_0_alias,@"STO_CUDA_RESERVED_SHARED STV_DEFAULT"
__nv_reservedSMEM_offset_0_alias:
	.zero		0
	.zero		64


//--------------------- .nv.constant0._Z13gather_kernelPKfPKiPfiiii --------------------------
	.section	.nv.constant0._Z13gather_kernelPKfPKiPfiiii,"a",@progbits
	.sectionflags	@""
	.align	4
.nv.constant0._Z13gather_kernelPKfPKiPfiiii:
	.zero		936


//--------------------- .nv.constant0._Z23conv2d_transpose_kernelPKfS0_S0_Pfiiiiiii --------------------------
	.section	.nv.constant0._Z23conv2d_transpose_kernelPKfS0_S0_Pfiiiiiii,"a",@progbits
	.sectionflags	@""
	.align	4
.nv.constant0._Z23conv2d_transpose_kernelPKfS0_S0_Pfiiiiiii:
	.zero		956


//--------------------- .nv.constant0._Z13conv2d_kernelPKfS0_S0_Pfiiiiiii --------------------------
	.section	.nv.constant0._Z13conv2d_kernelPKfS0_S0_Pfiiiiiii,"a",@progbits
	.sectionflags	@""
	.align	4
.nv.constant0._Z13conv2d_kernelPKfS0_S0_Pfiiiiiii:
	.zero		956


//--------------------- .nv.constant0._Z18scatter_add_kernelPKfPKiPfiiii --------------------------
	.section	.nv.constant0._Z18scatter_add_kernelPKfPKiPfiiii,"a",@progbits
	.sectionflags	@""
	.align	4
.nv.constant0._Z18scatter_add_kernelPKfPKiPfiiii:
	.zero		936


//--------------------- SYMBOLS --------------------------

	.type		.nv.reservedSmem.offset0,@object
	.size		.nv.reservedSmem.offset0,0x4
